//
// Generated by NVIDIA NVVM Compiler
//
// Compiler Build ID: CL-36424714
// Cuda compilation tools, release 13.0, V13.0.88
// Based on NVVM 20.0.0
//

.version 9.0
.target sm_100
.address_size 64

	// .globl	voss_batch_f32
.func  (.param .align 16 .b8 func_retval0[16]) __internal_trig_reduction_slowpathd
(
	.param .b64 __internal_trig_reduction_slowpathd_param_0
)
;
.global .align 8 .b8 __cudart_i2opi_d[144] = {8, 93, 141, 31, 177, 95, 251, 107, 234, 146, 82, 138, 247, 57, 7, 61, 123, 241, 229, 235, 199, 186, 39, 117, 45, 234, 95, 158, 102, 63, 70, 79, 183, 9, 203, 39, 207, 126, 54, 109, 31, 109, 10, 90, 139, 17, 47, 239, 15, 152, 5, 222, 255, 151, 248, 31, 59, 40, 249, 189, 139, 95, 132, 156, 244, 57, 83, 131, 57, 214, 145, 57, 65, 126, 95, 180, 38, 112, 156, 233, 132, 68, 187, 46, 245, 53, 130, 232, 62, 167, 41, 177, 28, 235, 29, 254, 28, 146, 209, 9, 234, 46, 73, 6, 224, 210, 77, 66, 58, 110, 36, 183, 97, 197, 187, 222, 171, 99, 81, 254, 65, 144, 67, 60, 153, 149, 98, 219, 192, 221, 52, 245, 209, 87, 39, 252, 41, 21, 68, 78, 110, 131, 249, 162};
.global .align 16 .b8 __cudart_sin_cos_coeffs[128] = {70, 210, 176, 44, 241, 229, 90, 190, 146, 227, 172, 105, 227, 29, 199, 62, 161, 98, 219, 25, 160, 1, 42, 191, 24, 8, 17, 17, 17, 17, 129, 63, 84, 85, 85, 85, 85, 85, 197, 191, 0, 0, 0, 0, 0, 0, 0, 0, 0, 0, 0, 0, 0, 0, 0, 0, 100, 129, 253, 32, 131, 255, 168, 189, 40, 133, 239, 193, 167, 238, 33, 62, 217, 230, 6, 142, 79, 126, 146, 190, 233, 188, 221, 25, 160, 1, 250, 62, 71, 93, 193, 22, 108, 193, 86, 191, 81, 85, 85, 85, 85, 85, 165, 63, 0, 0, 0, 0, 0, 0, 224, 191, 0, 0, 0, 0, 0, 0, 240, 63};

.visible .entry voss_batch_f32(
	.param .u64 .ptr .align 1 voss_batch_f32_param_0,
	.param .u32 voss_batch_f32_param_1,
	.param .u32 voss_batch_f32_param_2,
	.param .u64 .ptr .align 1 voss_batch_f32_param_3,
	.param .u64 .ptr .align 1 voss_batch_f32_param_4,
	.param .u64 .ptr .align 1 voss_batch_f32_param_5,
	.param .u32 voss_batch_f32_param_6,
	.param .u64 .ptr .align 1 voss_batch_f32_param_7,
	.param .u64 .ptr .align 1 voss_batch_f32_param_8
)
{
	.reg .pred 	%p<49>;
	.reg .b32 	%r<138>;
	.reg .b32 	%f<31>;
	.reg .b64 	%rd<109>;
	.reg .b64 	%fd<268>;

	ld.param.u64 	%rd10, [voss_batch_f32_param_0];
	ld.param.u64 	%rd11, [voss_batch_f32_param_3];
	ld.param.u64 	%rd12, [voss_batch_f32_param_4];
	ld.param.u64 	%rd13, [voss_batch_f32_param_5];
	ld.param.u32 	%r68, [voss_batch_f32_param_6];
	ld.param.u64 	%rd14, [voss_batch_f32_param_7];
	ld.param.u64 	%rd15, [voss_batch_f32_param_8];
	cvta.to.global.u64 	%rd1, %rd14;
	cvta.to.global.u64 	%rd2, %rd10;
	cvta.to.global.u64 	%rd3, %rd15;
	mov.u32 	%r1, %ctaid.y;
	setp.ge.s32 	%p1, %r1, %r68;
	@%p1 bra 	$L__BB0_44;
	cvta.to.global.u64 	%rd16, %rd11;
	cvta.to.global.u64 	%rd17, %rd12;
	cvta.to.global.u64 	%rd18, %rd13;
	mul.wide.u32 	%rd19, %r1, 4;
	add.s64 	%rd20, %rd16, %rd19;
	ld.global.nc.u32 	%r2, [%rd20];
	add.s64 	%rd21, %rd17, %rd19;
	ld.global.nc.u32 	%r69, [%rd21];
	mul.wide.u32 	%rd22, %r1, 8;
	add.s64 	%rd4, %rd18, %rd22;
	setp.lt.s32 	%p2, %r2, 1;
	setp.lt.s32 	%p3, %r69, 0;
	or.pred  	%p4, %p2, %p3;
	@%p4 bra 	$L__BB0_44;
	ld.param.u32 	%r114, [voss_batch_f32_param_2];
	ld.param.u32 	%r104, [voss_batch_f32_param_1];
	ld.global.nc.f64 	%fd1, [%rd4];
	mul.lo.s32 	%r4, %r69, 3;
	max.u32 	%r70, %r2, %r4;
	max.u32 	%r5, %r70, 5;
	add.s32 	%r131, %r5, %r114;
	mul.lo.s32 	%r7, %r104, %r1;
	mov.u32 	%r8, %tid.x;
	min.s32 	%r9, %r131, %r104;
	setp.ge.s32 	%p5, %r8, %r9;
	@%p5 bra 	$L__BB0_5;
	mov.u32 	%r10, %ntid.x;
	mov.u32 	%r117, %r8;
$L__BB0_4:
	add.s32 	%r71, %r117, %r7;
	mul.wide.s32 	%rd23, %r71, 4;
	add.s64 	%rd24, %rd1, %rd23;
	mov.b32 	%r72, 2147483647;
	st.global.u32 	[%rd24], %r72;
	add.s64 	%rd25, %rd3, %rd23;
	st.global.u32 	[%rd25], %r72;
	add.s32 	%r117, %r117, %r10;
	setp.lt.s32 	%p6, %r117, %r9;
	@%p6 bra 	$L__BB0_4;
$L__BB0_5:
	bar.sync 	0;
	setp.ne.s32 	%p7, %r8, 0;
	@%p7 bra 	$L__BB0_10;
	ld.param.u32 	%r105, [voss_batch_f32_param_1];
	setp.lt.s32 	%p8, %r131, 2;
	add.s32 	%r73, %r131, -2;
	setp.ge.s32 	%p9, %r73, %r105;
	or.pred  	%p10, %p8, %p9;
	@%p10 bra 	$L__BB0_8;
	cvt.s64.s32 	%rd26, %r7;
	cvt.u64.u32 	%rd27, %r131;
	add.s64 	%rd28, %rd27, %rd26;
	shl.b64 	%rd29, %rd28, 2;
	add.s64 	%rd30, %rd3, %rd29;
	mov.b32 	%r74, 0;
	st.global.u32 	[%rd30+-8], %r74;
$L__BB0_8:
	ld.param.u32 	%r106, [voss_batch_f32_param_1];
	setp.lt.s32 	%p11, %r131, 1;
	setp.lt.s32 	%p12, %r106, %r131;
	or.pred  	%p13, %p11, %p12;
	@%p13 bra 	$L__BB0_10;
	add.s32 	%r75, %r7, %r131;
	add.s32 	%r76, %r75, -1;
	mul.wide.s32 	%rd31, %r76, 4;
	add.s64 	%rd32, %rd3, %rd31;
	mov.b32 	%r77, 0;
	st.global.u32 	[%rd32], %r77;
$L__BB0_10:
	ld.param.u32 	%r107, [voss_batch_f32_param_1];
	bar.sync 	0;
	setp.ne.s32 	%p14, %r8, 0;
	setp.le.s32 	%p15, %r107, %r131;
	or.pred  	%p16, %p14, %p15;
	@%p16 bra 	$L__BB0_44;
	cvt.rn.f64.u32 	%fd74, %r2;
	mov.f64 	%fd75, 0d401921FB54442D18;
	div.rn.f64 	%fd2, %fd75, %fd74;
	setp.neu.f64 	%p17, %fd2, 0d7FF0000000000000;
	@%p17 bra 	$L__BB0_13;
	mov.f64 	%fd81, 0d0000000000000000;
	mov.f64 	%fd82, 0d7FF0000000000000;
	mul.rn.f64 	%fd242, %fd82, %fd81;
	mov.b32 	%r119, 1;
	bra.uni 	$L__BB0_16;
$L__BB0_13:
	mul.f64 	%fd76, %fd2, 0d3FE45F306DC9C883;
	cvt.rni.s32.f64 	%r118, %fd76;
	cvt.rn.f64.s32 	%fd77, %r118;
	fma.rn.f64 	%fd78, %fd77, 0dBFF921FB54442D18, %fd2;
	fma.rn.f64 	%fd79, %fd77, 0dBC91A62633145C00, %fd78;
	fma.rn.f64 	%fd242, %fd77, 0dB97B839A252049C0, %fd79;
	setp.ltu.f64 	%p18, %fd2, 0d41E0000000000000;
	@%p18 bra 	$L__BB0_15;
	{ // callseq 0, 0
	.param .b64 param0;
	st.param.f64 	[param0], %fd2;
	.param .align 16 .b8 retval0[16];
	call.uni (retval0), 
	__internal_trig_reduction_slowpathd, 
	(
	param0
	);
	ld.param.f64 	%fd242, [retval0];
	ld.param.b32 	%r118, [retval0+8];
	} // callseq 0
$L__BB0_15:
	add.s32 	%r119, %r118, 1;
$L__BB0_16:
	shl.b32 	%r80, %r119, 6;
	cvt.u64.u32 	%rd33, %r80;
	and.b64  	%rd34, %rd33, 64;
	mov.u64 	%rd35, __cudart_sin_cos_coeffs;
	add.s64 	%rd36, %rd35, %rd34;
	mul.rn.f64 	%fd83, %fd242, %fd242;
	and.b32  	%r81, %r119, 1;
	setp.eq.b32 	%p19, %r81, 1;
	selp.f64 	%fd84, 0dBDA8FF8320FD8164, 0d3DE5DB65F9785EBA, %p19;
	ld.global.nc.v2.f64 	{%fd85, %fd86}, [%rd36];
	fma.rn.f64 	%fd87, %fd84, %fd83, %fd85;
	fma.rn.f64 	%fd88, %fd87, %fd83, %fd86;
	ld.global.nc.v2.f64 	{%fd89, %fd90}, [%rd36+16];
	fma.rn.f64 	%fd91, %fd88, %fd83, %fd89;
	fma.rn.f64 	%fd92, %fd91, %fd83, %fd90;
	ld.global.nc.v2.f64 	{%fd93, %fd94}, [%rd36+32];
	fma.rn.f64 	%fd95, %fd92, %fd83, %fd93;
	fma.rn.f64 	%fd96, %fd95, %fd83, %fd94;
	fma.rn.f64 	%fd97, %fd96, %fd242, %fd242;
	fma.rn.f64 	%fd98, %fd96, %fd83, 0d3FF0000000000000;
	selp.f64 	%fd99, %fd98, %fd97, %p19;
	and.b32  	%r82, %r119, 2;
	setp.eq.s32 	%p20, %r82, 0;
	mov.f64 	%fd100, 0d0000000000000000;
	sub.f64 	%fd101, %fd100, %fd99;
	selp.f64 	%fd8, %fd99, %fd101, %p20;
	mul.f64 	%fd9, %fd1, %fd2;
	abs.f64 	%fd10, %fd9;
	setp.neu.f64 	%p21, %fd10, 0d7FF0000000000000;
	@%p21 bra 	$L__BB0_18;
	mov.f64 	%fd107, 0d0000000000000000;
	mul.rn.f64 	%fd244, %fd9, %fd107;
	mov.b32 	%r121, 1;
	bra.uni 	$L__BB0_21;
$L__BB0_18:
	mul.f64 	%fd102, %fd9, 0d3FE45F306DC9C883;
	cvt.rni.s32.f64 	%r120, %fd102;
	cvt.rn.f64.s32 	%fd103, %r120;
	fma.rn.f64 	%fd104, %fd103, 0dBFF921FB54442D18, %fd9;
	fma.rn.f64 	%fd105, %fd103, 0dBC91A62633145C00, %fd104;
	fma.rn.f64 	%fd244, %fd103, 0dB97B839A252049C0, %fd105;
	setp.ltu.f64 	%p22, %fd10, 0d41E0000000000000;
	@%p22 bra 	$L__BB0_20;
	{ // callseq 1, 0
	.param .b64 param0;
	st.param.f64 	[param0], %fd9;
	.param .align 16 .b8 retval0[16];
	call.uni (retval0), 
	__internal_trig_reduction_slowpathd, 
	(
	param0
	);
	ld.param.f64 	%fd244, [retval0];
	ld.param.b32 	%r120, [retval0+8];
	} // callseq 1
$L__BB0_20:
	add.s32 	%r121, %r120, 1;
$L__BB0_21:
	shl.b32 	%r85, %r121, 6;
	cvt.u64.u32 	%rd37, %r85;
	and.b64  	%rd38, %rd37, 64;
	add.s64 	%rd40, %rd35, %rd38;
	mul.rn.f64 	%fd108, %fd244, %fd244;
	and.b32  	%r86, %r121, 1;
	setp.eq.b32 	%p23, %r86, 1;
	selp.f64 	%fd109, 0dBDA8FF8320FD8164, 0d3DE5DB65F9785EBA, %p23;
	ld.global.nc.v2.f64 	{%fd110, %fd111}, [%rd40];
	fma.rn.f64 	%fd112, %fd109, %fd108, %fd110;
	fma.rn.f64 	%fd113, %fd112, %fd108, %fd111;
	ld.global.nc.v2.f64 	{%fd114, %fd115}, [%rd40+16];
	fma.rn.f64 	%fd116, %fd113, %fd108, %fd114;
	fma.rn.f64 	%fd117, %fd116, %fd108, %fd115;
	ld.global.nc.v2.f64 	{%fd118, %fd119}, [%rd40+32];
	fma.rn.f64 	%fd120, %fd117, %fd108, %fd118;
	fma.rn.f64 	%fd121, %fd120, %fd108, %fd119;
	fma.rn.f64 	%fd122, %fd121, %fd244, %fd244;
	fma.rn.f64 	%fd123, %fd121, %fd108, 0d3FF0000000000000;
	selp.f64 	%fd124, %fd123, %fd122, %p23;
	and.b32  	%r87, %r121, 2;
	setp.eq.s32 	%p24, %r87, 0;
	mov.f64 	%fd125, 0d0000000000000000;
	sub.f64 	%fd126, %fd125, %fd124;
	selp.f64 	%fd127, %fd124, %fd126, %p24;
	rcp.rn.f64 	%fd128, %fd127;
	fma.rn.f64 	%fd129, %fd128, %fd128, 0dBFF0000000000000;
	max.f64 	%fd130, %fd129, 0d0000000000000000;
	sqrt.rn.f64 	%fd131, %fd130;
	sub.f64 	%fd16, %fd128, %fd131;
	mov.f64 	%fd132, 0d3FF0000000000000;
	sub.f64 	%fd133, %fd132, %fd16;
	mul.f64 	%fd17, %fd133, 0d3FE0000000000000;
	add.f64 	%fd134, %fd16, 0d3FF0000000000000;
	mul.f64 	%fd18, %fd8, %fd134;
	add.s32 	%r88, %r4, 3;
	cvt.rn.f64.u32 	%fd135, %r88;
	mul.f64 	%fd19, %fd135, 0d3FE0000000000000;
	setp.eq.s32 	%p25, %r69, 0;
	@%p25 bra 	$L__BB0_38;
	ld.param.u32 	%r108, [voss_batch_f32_param_1];
	sub.s32 	%r89, %r108, %r131;
	and.b32  	%r23, %r89, 3;
	setp.eq.s32 	%p26, %r23, 0;
	mov.f64 	%fd250, 0d0000000000000000;
	mov.u32 	%r127, %r131;
	mov.f64 	%fd261, %fd250;
	mov.f64 	%fd262, %fd250;
	mov.f64 	%fd253, %fd250;
	@%p26 bra 	$L__BB0_27;
	add.s32 	%r123, %r131, %r7;
	sub.s32 	%r125, %r123, %r4;
	sub.s32 	%r124, %r131, %r4;
	neg.s32 	%r122, %r23;
	mov.f64 	%fd250, 0d0000000000000000;
	cvt.rn.f64.u32 	%fd145, %r4;
	mov.u32 	%r127, %r131;
	mov.f64 	%fd246, %fd250;
	mov.f64 	%fd248, %fd250;
$L__BB0_24:
	.pragma "nounroll";
	mov.f64 	%fd262, %fd253;
	ld.param.u64 	%rd107, [voss_batch_f32_param_8];
	ld.param.u64 	%rd98, [voss_batch_f32_param_7];
	ld.param.u64 	%rd96, [voss_batch_f32_param_0];
	mul.wide.s32 	%rd41, %r123, 4;
	cvta.to.global.u64 	%rd5, %rd98;
	add.s64 	%rd42, %rd5, %rd41;
	cvta.to.global.u64 	%rd43, %rd107;
	add.s64 	%rd44, %rd43, %rd41;
	mul.wide.s32 	%rd45, %r127, 8;
	cvta.to.global.u64 	%rd46, %rd96;
	add.s64 	%rd47, %rd46, %rd45;
	ld.global.nc.f64 	%fd139, [%rd47];
	ld.global.nc.f64 	%fd140, [%rd47+-16];
	sub.f64 	%fd141, %fd139, %fd140;
	mul.f64 	%fd142, %fd17, %fd141;
	mul.f64 	%fd143, %fd16, %fd248;
	sub.f64 	%fd144, %fd142, %fd143;
	fma.rn.f64 	%fd253, %fd18, %fd262, %fd144;
	cvt.rn.f32.f64 	%f1, %fd253;
	st.global.f32 	[%rd44], %f1;
	div.rn.f64 	%fd146, %fd250, %fd145;
	mul.f64 	%fd147, %fd19, %fd253;
	sub.f64 	%fd25, %fd147, %fd146;
	cvt.rn.f32.f64 	%f2, %fd25;
	st.global.f32 	[%rd42], %f2;
	setp.lt.s32 	%p27, %r124, %r131;
	mov.f64 	%fd249, 0d0000000000000000;
	@%p27 bra 	$L__BB0_26;
	mul.wide.s32 	%rd48, %r125, 4;
	add.s64 	%rd49, %rd5, %rd48;
	ld.global.f32 	%f3, [%rd49];
	abs.f32 	%f4, %f3;
	setp.num.f32 	%p28, %f4, %f4;
	cvt.f64.f32 	%fd148, %f3;
	selp.f64 	%fd249, %fd148, 0d0000000000000000, %p28;
$L__BB0_26:
	setp.num.f64 	%p29, %fd25, %fd25;
	selp.f64 	%fd149, %fd25, 0d0000000000000000, %p29;
	sub.f64 	%fd150, %fd246, %fd249;
	add.f64 	%fd261, %fd149, %fd150;
	sub.f64 	%fd151, %fd250, %fd246;
	cvt.rn.f64.u32 	%fd152, %r4;
	fma.rn.f64 	%fd250, %fd149, %fd152, %fd151;
	add.s32 	%r127, %r127, 1;
	add.s32 	%r125, %r125, 1;
	add.s32 	%r124, %r124, 1;
	add.s32 	%r123, %r123, 1;
	add.s32 	%r122, %r122, 1;
	setp.ne.s32 	%p30, %r122, 0;
	mov.f64 	%fd246, %fd261;
	mov.f64 	%fd248, %fd262;
	@%p30 bra 	$L__BB0_24;
$L__BB0_27:
	ld.param.u32 	%r115, [voss_batch_f32_param_2];
	ld.param.u32 	%r109, [voss_batch_f32_param_1];
	sub.s32 	%r90, %r115, %r109;
	add.s32 	%r91, %r90, %r5;
	setp.gt.u32 	%p31, %r91, -4;
	@%p31 bra 	$L__BB0_44;
	add.s32 	%r137, %r127, 1;
	sub.s32 	%r136, %r127, %r4;
	add.s32 	%r134, %r127, %r7;
	sub.s32 	%r135, %r134, %r4;
	cvt.s64.s32 	%rd81, %r7;
$L__BB0_29:
	ld.param.u64 	%rd108, [voss_batch_f32_param_8];
	ld.param.u64 	%rd99, [voss_batch_f32_param_7];
	ld.param.u64 	%rd97, [voss_batch_f32_param_0];
	add.s32 	%r92, %r137, -1;
	cvta.to.global.u64 	%rd50, %rd97;
	mul.wide.s32 	%rd51, %r92, 8;
	add.s64 	%rd8, %rd50, %rd51;
	ld.global.nc.f64 	%fd47, [%rd8];
	ld.global.nc.f64 	%fd154, [%rd8+-16];
	sub.f64 	%fd155, %fd47, %fd154;
	mul.f64 	%fd156, %fd17, %fd155;
	mul.f64 	%fd157, %fd16, %fd262;
	sub.f64 	%fd158, %fd156, %fd157;
	fma.rn.f64 	%fd48, %fd18, %fd253, %fd158;
	cvt.rn.f32.f64 	%f5, %fd48;
	cvta.to.global.u64 	%rd52, %rd108;
	mul.wide.s32 	%rd53, %r134, 4;
	add.s64 	%rd9, %rd52, %rd53;
	st.global.f32 	[%rd9], %f5;
	mul.lo.s32 	%r93, %r69, 3;
	cvt.rn.f64.u32 	%fd159, %r93;
	div.rn.f64 	%fd160, %fd250, %fd159;
	mul.f64 	%fd161, %fd19, %fd48;
	sub.f64 	%fd49, %fd161, %fd160;
	cvt.rn.f32.f64 	%f6, %fd49;
	cvta.to.global.u64 	%rd54, %rd99;
	add.s64 	%rd55, %rd54, %rd53;
	st.global.f32 	[%rd55], %f6;
	setp.lt.s32 	%p32, %r136, %r131;
	mov.f64 	%fd264, 0d0000000000000000;
	@%p32 bra 	$L__BB0_31;
	ld.param.u64 	%rd100, [voss_batch_f32_param_7];
	cvta.to.global.u64 	%rd56, %rd100;
	mul.wide.s32 	%rd57, %r135, 4;
	add.s64 	%rd58, %rd56, %rd57;
	ld.global.f32 	%f7, [%rd58];
	abs.f32 	%f8, %f7;
	setp.num.f32 	%p33, %f8, %f8;
	cvt.f64.f32 	%fd162, %f7;
	selp.f64 	%fd264, %fd162, 0d0000000000000000, %p33;
$L__BB0_31:
	ld.param.u64 	%rd101, [voss_batch_f32_param_7];
	setp.num.f64 	%p34, %fd49, %fd49;
	selp.f64 	%fd164, %fd49, 0d0000000000000000, %p34;
	sub.f64 	%fd165, %fd261, %fd264;
	add.f64 	%fd52, %fd164, %fd165;
	sub.f64 	%fd166, %fd250, %fd261;
	mul.lo.s32 	%r94, %r69, 3;
	cvt.rn.f64.u32 	%fd167, %r94;
	fma.rn.f64 	%fd53, %fd164, %fd167, %fd166;
	ld.global.nc.f64 	%fd54, [%rd8+8];
	ld.global.nc.f64 	%fd168, [%rd8+-8];
	sub.f64 	%fd169, %fd54, %fd168;
	mul.f64 	%fd170, %fd17, %fd169;
	mul.f64 	%fd171, %fd16, %fd253;
	sub.f64 	%fd172, %fd170, %fd171;
	fma.rn.f64 	%fd55, %fd18, %fd48, %fd172;
	cvt.rn.f32.f64 	%f9, %fd55;
	st.global.f32 	[%rd9+4], %f9;
	div.rn.f64 	%fd173, %fd53, %fd167;
	mul.f64 	%fd174, %fd19, %fd55;
	sub.f64 	%fd56, %fd174, %fd173;
	cvt.rn.f32.f64 	%f10, %fd56;
	cvta.to.global.u64 	%rd59, %rd101;
	mul.wide.s32 	%rd60, %r134, 4;
	add.s64 	%rd61, %rd59, %rd60;
	st.global.f32 	[%rd61+4], %f10;
	add.s32 	%r95, %r136, 1;
	setp.lt.s32 	%p35, %r95, %r131;
	mov.f64 	%fd265, 0d0000000000000000;
	@%p35 bra 	$L__BB0_33;
	ld.param.u64 	%rd102, [voss_batch_f32_param_7];
	cvt.s64.s32 	%rd62, %r136;
	add.s64 	%rd64, %rd62, %rd81;
	cvta.to.global.u64 	%rd65, %rd102;
	shl.b64 	%rd66, %rd64, 2;
	add.s64 	%rd67, %rd65, %rd66;
	ld.global.f32 	%f11, [%rd67+4];
	abs.f32 	%f12, %f11;
	setp.num.f32 	%p36, %f12, %f12;
	cvt.f64.f32 	%fd175, %f11;
	selp.f64 	%fd265, %fd175, 0d0000000000000000, %p36;
$L__BB0_33:
	ld.param.u64 	%rd103, [voss_batch_f32_param_7];
	setp.num.f64 	%p37, %fd56, %fd56;
	selp.f64 	%fd177, %fd56, 0d0000000000000000, %p37;
	sub.f64 	%fd178, %fd52, %fd265;
	add.f64 	%fd59, %fd177, %fd178;
	sub.f64 	%fd179, %fd53, %fd52;
	mul.lo.s32 	%r96, %r69, 3;
	cvt.rn.f64.u32 	%fd180, %r96;
	fma.rn.f64 	%fd60, %fd177, %fd180, %fd179;
	ld.global.nc.f64 	%fd181, [%rd8+16];
	sub.f64 	%fd182, %fd181, %fd47;
	mul.f64 	%fd183, %fd17, %fd182;
	mul.f64 	%fd184, %fd16, %fd48;
	sub.f64 	%fd185, %fd183, %fd184;
	fma.rn.f64 	%fd262, %fd18, %fd55, %fd185;
	cvt.rn.f32.f64 	%f13, %fd262;
	st.global.f32 	[%rd9+8], %f13;
	div.rn.f64 	%fd186, %fd60, %fd180;
	mul.f64 	%fd187, %fd19, %fd262;
	sub.f64 	%fd62, %fd187, %fd186;
	cvt.rn.f32.f64 	%f14, %fd62;
	cvta.to.global.u64 	%rd68, %rd103;
	mul.wide.s32 	%rd69, %r134, 4;
	add.s64 	%rd70, %rd68, %rd69;
	st.global.f32 	[%rd70+8], %f14;
	add.s32 	%r97, %r136, 2;
	setp.lt.s32 	%p38, %r97, %r131;
	mov.f64 	%fd266, 0d0000000000000000;
	@%p38 bra 	$L__BB0_35;
	ld.param.u64 	%rd104, [voss_batch_f32_param_7];
	cvt.s64.s32 	%rd71, %r136;
	add.s64 	%rd73, %rd71, %rd81;
	cvta.to.global.u64 	%rd74, %rd104;
	shl.b64 	%rd75, %rd73, 2;
	add.s64 	%rd76, %rd74, %rd75;
	ld.global.f32 	%f15, [%rd76+8];
	abs.f32 	%f16, %f15;
	setp.num.f32 	%p39, %f16, %f16;
	cvt.f64.f32 	%fd188, %f15;
	selp.f64 	%fd266, %fd188, 0d0000000000000000, %p39;
$L__BB0_35:
	ld.param.u64 	%rd105, [voss_batch_f32_param_7];
	setp.num.f64 	%p40, %fd62, %fd62;
	selp.f64 	%fd190, %fd62, 0d0000000000000000, %p40;
	sub.f64 	%fd191, %fd59, %fd266;
	add.f64 	%fd65, %fd190, %fd191;
	sub.f64 	%fd192, %fd60, %fd59;
	mul.lo.s32 	%r98, %r69, 3;
	cvt.rn.f64.u32 	%fd66, %r98;
	fma.rn.f64 	%fd67, %fd190, %fd66, %fd192;
	ld.global.nc.f64 	%fd193, [%rd8+24];
	sub.f64 	%fd194, %fd193, %fd54;
	mul.f64 	%fd195, %fd17, %fd194;
	mul.f64 	%fd196, %fd16, %fd55;
	sub.f64 	%fd197, %fd195, %fd196;
	fma.rn.f64 	%fd253, %fd18, %fd262, %fd197;
	cvt.rn.f32.f64 	%f17, %fd253;
	st.global.f32 	[%rd9+12], %f17;
	div.rn.f64 	%fd198, %fd67, %fd66;
	mul.f64 	%fd199, %fd19, %fd253;
	sub.f64 	%fd69, %fd199, %fd198;
	cvt.rn.f32.f64 	%f18, %fd69;
	cvta.to.global.u64 	%rd77, %rd105;
	mul.wide.s32 	%rd78, %r134, 4;
	add.s64 	%rd79, %rd77, %rd78;
	st.global.f32 	[%rd79+12], %f18;
	add.s32 	%r99, %r136, 3;
	setp.lt.s32 	%p41, %r99, %r131;
	mov.f64 	%fd267, 0d0000000000000000;
	@%p41 bra 	$L__BB0_37;
	ld.param.u64 	%rd106, [voss_batch_f32_param_7];
	cvt.s64.s32 	%rd80, %r136;
	add.s64 	%rd82, %rd80, %rd81;
	cvta.to.global.u64 	%rd83, %rd106;
	shl.b64 	%rd84, %rd82, 2;
	add.s64 	%rd85, %rd83, %rd84;
	ld.global.f32 	%f19, [%rd85+12];
	abs.f32 	%f20, %f19;
	setp.num.f32 	%p42, %f20, %f20;
	cvt.f64.f32 	%fd200, %f19;
	selp.f64 	%fd267, %fd200, 0d0000000000000000, %p42;
$L__BB0_37:
	ld.param.u32 	%r110, [voss_batch_f32_param_1];
	setp.num.f64 	%p43, %fd69, %fd69;
	selp.f64 	%fd201, %fd69, 0d0000000000000000, %p43;
	sub.f64 	%fd202, %fd65, %fd267;
	add.f64 	%fd261, %fd201, %fd202;
	sub.f64 	%fd203, %fd67, %fd65;
	fma.rn.f64 	%fd250, %fd201, %fd66, %fd203;
	add.s32 	%r62, %r137, 4;
	add.s32 	%r100, %r137, 3;
	add.s32 	%r136, %r136, 4;
	add.s32 	%r135, %r135, 4;
	add.s32 	%r134, %r134, 4;
	setp.lt.s32 	%p44, %r100, %r110;
	mov.u32 	%r137, %r62;
	@%p44 bra 	$L__BB0_29;
	bra.uni 	$L__BB0_44;
$L__BB0_38:
	ld.param.u32 	%r111, [voss_batch_f32_param_1];
	sub.s32 	%r101, %r111, %r131;
	and.b32  	%r43, %r101, 3;
	setp.eq.s32 	%p45, %r43, 0;
	mov.f64 	%fd258, 0d0000000000000000;
	mov.f64 	%fd257, %fd258;
	@%p45 bra 	$L__BB0_41;
	add.s32 	%r129, %r131, %r7;
	neg.s32 	%r128, %r43;
	mov.f64 	%fd257, 0d0000000000000000;
	mov.f64 	%fd255, %fd257;
$L__BB0_40:
	.pragma "nounroll";
	mov.f64 	%fd258, %fd257;
	mul.wide.s32 	%rd86, %r129, 4;
	add.s64 	%rd87, %rd1, %rd86;
	add.s64 	%rd88, %rd3, %rd86;
	mul.wide.s32 	%rd89, %r131, 8;
	add.s64 	%rd90, %rd2, %rd89;
	ld.global.nc.f64 	%fd206, [%rd90];
	ld.global.nc.f64 	%fd207, [%rd90+-16];
	sub.f64 	%fd208, %fd206, %fd207;
	mul.f64 	%fd209, %fd17, %fd208;
	mul.f64 	%fd210, %fd16, %fd255;
	sub.f64 	%fd211, %fd209, %fd210;
	fma.rn.f64 	%fd257, %fd18, %fd258, %fd211;
	cvt.rn.f32.f64 	%f21, %fd257;
	st.global.f32 	[%rd88], %f21;
	mul.f64 	%fd212, %fd19, %fd257;
	cvt.rn.f32.f64 	%f22, %fd212;
	st.global.f32 	[%rd87], %f22;
	add.s32 	%r131, %r131, 1;
	add.s32 	%r129, %r129, 1;
	add.s32 	%r128, %r128, 1;
	setp.ne.s32 	%p46, %r128, 0;
	mov.f64 	%fd255, %fd258;
	@%p46 bra 	$L__BB0_40;
$L__BB0_41:
	ld.param.u32 	%r116, [voss_batch_f32_param_2];
	ld.param.u32 	%r112, [voss_batch_f32_param_1];
	sub.s32 	%r102, %r116, %r112;
	add.s32 	%r103, %r102, %r5;
	setp.gt.u32 	%p47, %r103, -4;
	@%p47 bra 	$L__BB0_44;
	add.s64 	%rd6, %rd3, 8;
	add.s32 	%r132, %r131, %r7;
	add.s64 	%rd7, %rd1, 8;
$L__BB0_43:
	ld.param.u32 	%r113, [voss_batch_f32_param_1];
	mul.wide.s32 	%rd91, %r131, 8;
	add.s64 	%rd92, %rd2, %rd91;
	mul.wide.s32 	%rd93, %r132, 4;
	add.s64 	%rd94, %rd6, %rd93;
	add.s64 	%rd95, %rd7, %rd93;
	ld.global.nc.f64 	%fd213, [%rd92];
	ld.global.nc.f64 	%fd214, [%rd92+-16];
	sub.f64 	%fd215, %fd213, %fd214;
	mul.f64 	%fd216, %fd17, %fd215;
	mul.f64 	%fd217, %fd16, %fd258;
	sub.f64 	%fd218, %fd216, %fd217;
	fma.rn.f64 	%fd219, %fd18, %fd257, %fd218;
	cvt.rn.f32.f64 	%f23, %fd219;
	st.global.f32 	[%rd94+-8], %f23;
	mul.f64 	%fd220, %fd19, %fd219;
	cvt.rn.f32.f64 	%f24, %fd220;
	st.global.f32 	[%rd95+-8], %f24;
	ld.global.nc.f64 	%fd221, [%rd92+8];
	ld.global.nc.f64 	%fd222, [%rd92+-8];
	sub.f64 	%fd223, %fd221, %fd222;
	mul.f64 	%fd224, %fd17, %fd223;
	mul.f64 	%fd225, %fd16, %fd257;
	sub.f64 	%fd226, %fd224, %fd225;
	fma.rn.f64 	%fd227, %fd18, %fd219, %fd226;
	cvt.rn.f32.f64 	%f25, %fd227;
	st.global.f32 	[%rd94+-4], %f25;
	mul.f64 	%fd228, %fd19, %fd227;
	cvt.rn.f32.f64 	%f26, %fd228;
	st.global.f32 	[%rd95+-4], %f26;
	ld.global.nc.f64 	%fd229, [%rd92+16];
	sub.f64 	%fd230, %fd229, %fd213;
	mul.f64 	%fd231, %fd17, %fd230;
	mul.f64 	%fd232, %fd16, %fd219;
	sub.f64 	%fd233, %fd231, %fd232;
	fma.rn.f64 	%fd258, %fd18, %fd227, %fd233;
	cvt.rn.f32.f64 	%f27, %fd258;
	st.global.f32 	[%rd94], %f27;
	mul.f64 	%fd234, %fd19, %fd258;
	cvt.rn.f32.f64 	%f28, %fd234;
	st.global.f32 	[%rd95], %f28;
	ld.global.nc.f64 	%fd235, [%rd92+24];
	sub.f64 	%fd236, %fd235, %fd221;
	mul.f64 	%fd237, %fd17, %fd236;
	mul.f64 	%fd238, %fd16, %fd227;
	sub.f64 	%fd239, %fd237, %fd238;
	fma.rn.f64 	%fd257, %fd18, %fd258, %fd239;
	cvt.rn.f32.f64 	%f29, %fd257;
	st.global.f32 	[%rd94+4], %f29;
	mul.f64 	%fd240, %fd19, %fd257;
	cvt.rn.f32.f64 	%f30, %fd240;
	st.global.f32 	[%rd95+4], %f30;
	add.s32 	%r131, %r131, 4;
	add.s32 	%r132, %r132, 4;
	setp.lt.s32 	%p48, %r131, %r113;
	@%p48 bra 	$L__BB0_43;
$L__BB0_44:
	ret;

}
	// .globl	voss_many_series_one_param_time_major_f32
.visible .entry voss_many_series_one_param_time_major_f32(
	.param .u64 .ptr .align 1 voss_many_series_one_param_time_major_f32_param_0,
	.param .u64 .ptr .align 1 voss_many_series_one_param_time_major_f32_param_1,
	.param .u32 voss_many_series_one_param_time_major_f32_param_2,
	.param .u32 voss_many_series_one_param_time_major_f32_param_3,
	.param .u32 voss_many_series_one_param_time_major_f32_param_4,
	.param .u32 voss_many_series_one_param_time_major_f32_param_5,
	.param .f64 voss_many_series_one_param_time_major_f32_param_6,
	.param .u64 .ptr .align 1 voss_many_series_one_param_time_major_f32_param_7,
	.param .u64 .ptr .align 1 voss_many_series_one_param_time_major_f32_param_8
)
{
	.reg .pred 	%p<49>;
	.reg .b32 	%r<165>;
	.reg .b32 	%f<31>;
	.reg .b64 	%rd<135>;
	.reg .b64 	%fd<263>;

	ld.param.u64 	%rd6, [voss_many_series_one_param_time_major_f32_param_0];
	ld.param.u64 	%rd7, [voss_many_series_one_param_time_major_f32_param_1];
	ld.param.u32 	%r91, [voss_many_series_one_param_time_major_f32_param_2];
	ld.param.u32 	%r92, [voss_many_series_one_param_time_major_f32_param_3];
	ld.param.u32 	%r93, [voss_many_series_one_param_time_major_f32_param_4];
	ld.param.u32 	%r94, [voss_many_series_one_param_time_major_f32_param_5];
	ld.param.f64 	%fd74, [voss_many_series_one_param_time_major_f32_param_6];
	ld.param.u64 	%rd9, [voss_many_series_one_param_time_major_f32_param_7];
	ld.param.u64 	%rd8, [voss_many_series_one_param_time_major_f32_param_8];
	cvta.to.global.u64 	%rd1, %rd9;
	cvta.to.global.u64 	%rd2, %rd6;
	cvta.to.global.u64 	%rd3, %rd8;
	mov.u32 	%r95, %ctaid.y;
	mov.u32 	%r96, %ntid.y;
	mov.u32 	%r97, %tid.y;
	mad.lo.s32 	%r1, %r95, %r96, %r97;
	setp.ge.s32 	%p1, %r1, %r91;
	@%p1 bra 	$L__BB1_47;
	cvta.to.global.u64 	%rd10, %rd7;
	mul.wide.u32 	%rd11, %r1, 4;
	add.s64 	%rd12, %rd10, %rd11;
	ld.global.nc.u32 	%r2, [%rd12];
	setp.gt.s32 	%p2, %r2, -1;
	setp.lt.s32 	%p3, %r2, %r92;
	and.pred  	%p4, %p2, %p3;
	@%p4 bra 	$L__BB1_5;
	mov.u32 	%r136, %tid.x;
	setp.ge.s32 	%p47, %r136, %r92;
	@%p47 bra 	$L__BB1_47;
	mov.u32 	%r4, %ntid.x;
$L__BB1_4:
	mad.lo.s32 	%r134, %r136, %r91, %r1;
	mul.wide.s32 	%rd123, %r134, 4;
	add.s64 	%rd124, %rd1, %rd123;
	mov.b32 	%r135, 2147483647;
	st.global.u32 	[%rd124], %r135;
	add.s64 	%rd125, %rd3, %rd123;
	st.global.u32 	[%rd125], %r135;
	add.s32 	%r136, %r136, %r4;
	setp.lt.s32 	%p48, %r136, %r92;
	@%p48 bra 	$L__BB1_4;
	bra.uni 	$L__BB1_47;
$L__BB1_5:
	mul.lo.s32 	%r7, %r94, 3;
	max.s32 	%r98, %r93, %r7;
	max.s32 	%r8, %r98, 5;
	add.s32 	%r153, %r2, %r8;
	mov.u32 	%r10, %tid.x;
	min.s32 	%r11, %r153, %r92;
	setp.ge.s32 	%p5, %r10, %r11;
	@%p5 bra 	$L__BB1_8;
	mov.u32 	%r12, %ntid.x;
	mov.u32 	%r137, %r10;
$L__BB1_7:
	mad.lo.s32 	%r99, %r137, %r91, %r1;
	mul.wide.s32 	%rd13, %r99, 4;
	add.s64 	%rd14, %rd1, %rd13;
	mov.b32 	%r100, 2147483647;
	st.global.u32 	[%rd14], %r100;
	add.s64 	%rd15, %rd3, %rd13;
	st.global.u32 	[%rd15], %r100;
	add.s32 	%r137, %r137, %r12;
	setp.lt.s32 	%p6, %r137, %r11;
	@%p6 bra 	$L__BB1_7;
$L__BB1_8:
	bar.sync 	0;
	setp.ne.s32 	%p7, %r10, 0;
	@%p7 bra 	$L__BB1_13;
	setp.lt.s32 	%p8, %r153, 2;
	add.s32 	%r15, %r153, -2;
	setp.ge.s32 	%p9, %r15, %r92;
	or.pred  	%p10, %p8, %p9;
	@%p10 bra 	$L__BB1_11;
	mad.lo.s32 	%r101, %r15, %r91, %r1;
	mul.wide.u32 	%rd16, %r101, 4;
	add.s64 	%rd17, %rd3, %rd16;
	mov.b32 	%r102, 0;
	st.global.u32 	[%rd17], %r102;
$L__BB1_11:
	setp.lt.s32 	%p11, %r92, %r153;
	@%p11 bra 	$L__BB1_13;
	add.s32 	%r103, %r153, -1;
	mad.lo.s32 	%r104, %r103, %r91, %r1;
	mul.wide.u32 	%rd18, %r104, 4;
	add.s64 	%rd19, %rd3, %rd18;
	mov.b32 	%r105, 0;
	st.global.u32 	[%rd19], %r105;
$L__BB1_13:
	bar.sync 	0;
	setp.ne.s32 	%p12, %r10, 0;
	setp.le.s32 	%p13, %r92, %r153;
	or.pred  	%p14, %p12, %p13;
	@%p14 bra 	$L__BB1_47;
	cvt.rn.f64.s32 	%fd75, %r93;
	mov.f64 	%fd76, 0d401921FB54442D18;
	div.rn.f64 	%fd1, %fd76, %fd75;
	abs.f64 	%fd2, %fd1;
	setp.neu.f64 	%p15, %fd2, 0d7FF0000000000000;
	@%p15 bra 	$L__BB1_16;
	mov.f64 	%fd82, 0d0000000000000000;
	mul.rn.f64 	%fd237, %fd1, %fd82;
	mov.b32 	%r139, 1;
	bra.uni 	$L__BB1_19;
$L__BB1_16:
	mul.f64 	%fd77, %fd1, 0d3FE45F306DC9C883;
	cvt.rni.s32.f64 	%r138, %fd77;
	cvt.rn.f64.s32 	%fd78, %r138;
	fma.rn.f64 	%fd79, %fd78, 0dBFF921FB54442D18, %fd1;
	fma.rn.f64 	%fd80, %fd78, 0dBC91A62633145C00, %fd79;
	fma.rn.f64 	%fd237, %fd78, 0dB97B839A252049C0, %fd80;
	setp.ltu.f64 	%p16, %fd2, 0d41E0000000000000;
	@%p16 bra 	$L__BB1_18;
	{ // callseq 2, 0
	.param .b64 param0;
	st.param.f64 	[param0], %fd1;
	.param .align 16 .b8 retval0[16];
	call.uni (retval0), 
	__internal_trig_reduction_slowpathd, 
	(
	param0
	);
	ld.param.f64 	%fd237, [retval0];
	ld.param.b32 	%r138, [retval0+8];
	} // callseq 2
$L__BB1_18:
	add.s32 	%r139, %r138, 1;
$L__BB1_19:
	shl.b32 	%r108, %r139, 6;
	cvt.u64.u32 	%rd20, %r108;
	and.b64  	%rd21, %rd20, 64;
	mov.u64 	%rd22, __cudart_sin_cos_coeffs;
	add.s64 	%rd23, %rd22, %rd21;
	mul.rn.f64 	%fd83, %fd237, %fd237;
	and.b32  	%r109, %r139, 1;
	setp.eq.b32 	%p17, %r109, 1;
	selp.f64 	%fd84, 0dBDA8FF8320FD8164, 0d3DE5DB65F9785EBA, %p17;
	ld.global.nc.v2.f64 	{%fd85, %fd86}, [%rd23];
	fma.rn.f64 	%fd87, %fd84, %fd83, %fd85;
	fma.rn.f64 	%fd88, %fd87, %fd83, %fd86;
	ld.global.nc.v2.f64 	{%fd89, %fd90}, [%rd23+16];
	fma.rn.f64 	%fd91, %fd88, %fd83, %fd89;
	fma.rn.f64 	%fd92, %fd91, %fd83, %fd90;
	ld.global.nc.v2.f64 	{%fd93, %fd94}, [%rd23+32];
	fma.rn.f64 	%fd95, %fd92, %fd83, %fd93;
	fma.rn.f64 	%fd96, %fd95, %fd83, %fd94;
	fma.rn.f64 	%fd97, %fd96, %fd237, %fd237;
	fma.rn.f64 	%fd98, %fd96, %fd83, 0d3FF0000000000000;
	selp.f64 	%fd99, %fd98, %fd97, %p17;
	and.b32  	%r110, %r139, 2;
	setp.eq.s32 	%p18, %r110, 0;
	mov.f64 	%fd100, 0d0000000000000000;
	sub.f64 	%fd101, %fd100, %fd99;
	selp.f64 	%fd8, %fd99, %fd101, %p18;
	mul.f64 	%fd9, %fd74, %fd1;
	abs.f64 	%fd10, %fd9;
	setp.neu.f64 	%p19, %fd10, 0d7FF0000000000000;
	@%p19 bra 	$L__BB1_21;
	mov.f64 	%fd107, 0d0000000000000000;
	mul.rn.f64 	%fd239, %fd9, %fd107;
	mov.b32 	%r141, 1;
	bra.uni 	$L__BB1_24;
$L__BB1_21:
	mul.f64 	%fd102, %fd9, 0d3FE45F306DC9C883;
	cvt.rni.s32.f64 	%r140, %fd102;
	cvt.rn.f64.s32 	%fd103, %r140;
	fma.rn.f64 	%fd104, %fd103, 0dBFF921FB54442D18, %fd9;
	fma.rn.f64 	%fd105, %fd103, 0dBC91A62633145C00, %fd104;
	fma.rn.f64 	%fd239, %fd103, 0dB97B839A252049C0, %fd105;
	setp.ltu.f64 	%p20, %fd10, 0d41E0000000000000;
	@%p20 bra 	$L__BB1_23;
	{ // callseq 3, 0
	.param .b64 param0;
	st.param.f64 	[param0], %fd9;
	.param .align 16 .b8 retval0[16];
	call.uni (retval0), 
	__internal_trig_reduction_slowpathd, 
	(
	param0
	);
	ld.param.f64 	%fd239, [retval0];
	ld.param.b32 	%r140, [retval0+8];
	} // callseq 3
$L__BB1_23:
	add.s32 	%r141, %r140, 1;
$L__BB1_24:
	shl.b32 	%r113, %r141, 6;
	cvt.u64.u32 	%rd24, %r113;
	and.b64  	%rd25, %rd24, 64;
	add.s64 	%rd27, %rd22, %rd25;
	mul.rn.f64 	%fd108, %fd239, %fd239;
	and.b32  	%r114, %r141, 1;
	setp.eq.b32 	%p21, %r114, 1;
	selp.f64 	%fd109, 0dBDA8FF8320FD8164, 0d3DE5DB65F9785EBA, %p21;
	ld.global.nc.v2.f64 	{%fd110, %fd111}, [%rd27];
	fma.rn.f64 	%fd112, %fd109, %fd108, %fd110;
	fma.rn.f64 	%fd113, %fd112, %fd108, %fd111;
	ld.global.nc.v2.f64 	{%fd114, %fd115}, [%rd27+16];
	fma.rn.f64 	%fd116, %fd113, %fd108, %fd114;
	fma.rn.f64 	%fd117, %fd116, %fd108, %fd115;
	ld.global.nc.v2.f64 	{%fd118, %fd119}, [%rd27+32];
	fma.rn.f64 	%fd120, %fd117, %fd108, %fd118;
	fma.rn.f64 	%fd121, %fd120, %fd108, %fd119;
	fma.rn.f64 	%fd122, %fd121, %fd239, %fd239;
	fma.rn.f64 	%fd123, %fd121, %fd108, 0d3FF0000000000000;
	selp.f64 	%fd124, %fd123, %fd122, %p21;
	and.b32  	%r115, %r141, 2;
	setp.eq.s32 	%p22, %r115, 0;
	mov.f64 	%fd125, 0d0000000000000000;
	sub.f64 	%fd126, %fd125, %fd124;
	selp.f64 	%fd127, %fd124, %fd126, %p22;
	rcp.rn.f64 	%fd128, %fd127;
	fma.rn.f64 	%fd129, %fd128, %fd128, 0dBFF0000000000000;
	max.f64 	%fd130, %fd129, 0d0000000000000000;
	sqrt.rn.f64 	%fd131, %fd130;
	sub.f64 	%fd16, %fd128, %fd131;
	mov.f64 	%fd132, 0d3FF0000000000000;
	sub.f64 	%fd133, %fd132, %fd16;
	mul.f64 	%fd17, %fd133, 0d3FE0000000000000;
	add.f64 	%fd134, %fd16, 0d3FF0000000000000;
	mul.f64 	%fd18, %fd8, %fd134;
	cvt.rn.f64.s32 	%fd19, %r7;
	add.f64 	%fd135, %fd19, 0d4008000000000000;
	mul.f64 	%fd20, %fd135, 0d3FE0000000000000;
	setp.eq.s32 	%p23, %r94, 0;
	@%p23 bra 	$L__BB1_41;
	sub.s32 	%r116, %r92, %r153;
	and.b32  	%r26, %r116, 3;
	setp.eq.s32 	%p24, %r26, 0;
	mov.f64 	%fd245, 0d0000000000000000;
	mov.u32 	%r148, %r153;
	mov.f64 	%fd256, %fd245;
	mov.f64 	%fd257, %fd245;
	mov.f64 	%fd248, %fd245;
	@%p24 bra 	$L__BB1_30;
	add.s32 	%r117, %r153, -2;
	mad.lo.s32 	%r146, %r91, %r117, %r1;
	sub.s32 	%r144, %r153, %r7;
	mad.lo.s32 	%r145, %r91, %r144, %r1;
	mad.lo.s32 	%r143, %r91, %r153, %r1;
	neg.s32 	%r142, %r26;
	mov.f64 	%fd245, 0d0000000000000000;
	mov.u32 	%r148, %r153;
	mov.f64 	%fd241, %fd245;
	mov.f64 	%fd243, %fd245;
$L__BB1_27:
	.pragma "nounroll";
	mov.f64 	%fd257, %fd248;
	ld.param.u64 	%rd126, [voss_many_series_one_param_time_major_f32_param_0];
	cvta.to.global.u64 	%rd28, %rd126;
	mul.wide.s32 	%rd29, %r143, 8;
	add.s64 	%rd30, %rd28, %rd29;
	ld.global.nc.f64 	%fd139, [%rd30];
	mul.wide.s32 	%rd31, %r146, 8;
	add.s64 	%rd32, %rd28, %rd31;
	ld.global.nc.f64 	%fd140, [%rd32];
	sub.f64 	%fd141, %fd139, %fd140;
	mul.f64 	%fd142, %fd17, %fd141;
	mul.f64 	%fd143, %fd16, %fd243;
	sub.f64 	%fd144, %fd142, %fd143;
	fma.rn.f64 	%fd248, %fd18, %fd257, %fd144;
	cvt.rn.f32.f64 	%f1, %fd248;
	mul.wide.s32 	%rd33, %r143, 4;
	add.s64 	%rd34, %rd3, %rd33;
	st.global.f32 	[%rd34], %f1;
	div.rn.f64 	%fd145, %fd245, %fd19;
	mul.f64 	%fd146, %fd20, %fd248;
	sub.f64 	%fd26, %fd146, %fd145;
	cvt.rn.f32.f64 	%f2, %fd26;
	add.s64 	%rd35, %rd1, %rd33;
	st.global.f32 	[%rd35], %f2;
	setp.lt.s32 	%p25, %r144, %r153;
	mov.f64 	%fd244, 0d0000000000000000;
	@%p25 bra 	$L__BB1_29;
	mul.wide.s32 	%rd36, %r145, 4;
	add.s64 	%rd37, %rd1, %rd36;
	ld.global.f32 	%f3, [%rd37];
	abs.f32 	%f4, %f3;
	setp.num.f32 	%p26, %f4, %f4;
	cvt.f64.f32 	%fd147, %f3;
	selp.f64 	%fd244, %fd147, 0d0000000000000000, %p26;
$L__BB1_29:
	setp.num.f64 	%p27, %fd26, %fd26;
	selp.f64 	%fd148, %fd26, 0d0000000000000000, %p27;
	sub.f64 	%fd149, %fd241, %fd244;
	add.f64 	%fd256, %fd148, %fd149;
	sub.f64 	%fd150, %fd245, %fd241;
	fma.rn.f64 	%fd245, %fd148, %fd19, %fd150;
	add.s32 	%r148, %r148, 1;
	add.s32 	%r146, %r146, %r91;
	add.s32 	%r145, %r145, %r91;
	add.s32 	%r144, %r144, 1;
	add.s32 	%r143, %r143, %r91;
	add.s32 	%r142, %r142, 1;
	setp.ne.s32 	%p28, %r142, 0;
	mov.f64 	%fd241, %fd256;
	mov.f64 	%fd243, %fd257;
	@%p28 bra 	$L__BB1_27;
$L__BB1_30:
	sub.s32 	%r118, %r2, %r92;
	add.s32 	%r119, %r118, %r8;
	setp.gt.u32 	%p29, %r119, -4;
	@%p29 bra 	$L__BB1_47;
	add.s32 	%r164, %r148, 1;
	sub.s32 	%r162, %r148, %r7;
	add.s32 	%r120, %r162, 3;
	mad.lo.s32 	%r163, %r91, %r120, %r1;
	add.s32 	%r121, %r162, 2;
	mad.lo.s32 	%r161, %r91, %r121, %r1;
	sub.s32 	%r122, %r164, %r7;
	mad.lo.s32 	%r160, %r91, %r122, %r1;
	add.s32 	%r123, %r148, -2;
	mad.lo.s32 	%r159, %r91, %r123, %r1;
	mad.lo.s32 	%r158, %r91, %r162, %r1;
	mad.lo.s32 	%r157, %r148, %r91, %r1;
	mul.wide.s32 	%rd4, %r91, 8;
	mul.wide.s32 	%rd5, %r91, 4;
$L__BB1_32:
	ld.param.u64 	%rd131, [voss_many_series_one_param_time_major_f32_param_8];
	ld.param.u64 	%rd127, [voss_many_series_one_param_time_major_f32_param_0];
	cvta.to.global.u64 	%rd38, %rd127;
	mul.wide.s32 	%rd39, %r157, 8;
	add.s64 	%rd40, %rd38, %rd39;
	ld.global.nc.f64 	%fd48, [%rd40];
	mul.wide.s32 	%rd41, %r159, 8;
	add.s64 	%rd42, %rd38, %rd41;
	ld.global.nc.f64 	%fd152, [%rd42];
	sub.f64 	%fd153, %fd48, %fd152;
	mul.f64 	%fd154, %fd17, %fd153;
	mul.f64 	%fd155, %fd16, %fd257;
	sub.f64 	%fd156, %fd154, %fd155;
	fma.rn.f64 	%fd49, %fd18, %fd248, %fd156;
	cvt.rn.f32.f64 	%f5, %fd49;
	cvta.to.global.u64 	%rd43, %rd131;
	mul.wide.s32 	%rd44, %r157, 4;
	add.s64 	%rd45, %rd43, %rd44;
	st.global.f32 	[%rd45], %f5;
	div.rn.f64 	%fd157, %fd245, %fd19;
	mul.f64 	%fd158, %fd20, %fd49;
	sub.f64 	%fd50, %fd158, %fd157;
	cvt.rn.f32.f64 	%f6, %fd50;
	add.s64 	%rd46, %rd1, %rd44;
	st.global.f32 	[%rd46], %f6;
	setp.lt.s32 	%p30, %r162, %r153;
	mov.f64 	%fd259, 0d0000000000000000;
	@%p30 bra 	$L__BB1_34;
	mul.wide.s32 	%rd47, %r158, 4;
	add.s64 	%rd48, %rd1, %rd47;
	ld.global.f32 	%f7, [%rd48];
	abs.f32 	%f8, %f7;
	setp.num.f32 	%p31, %f8, %f8;
	cvt.f64.f32 	%fd159, %f7;
	selp.f64 	%fd259, %fd159, 0d0000000000000000, %p31;
$L__BB1_34:
	ld.param.u64 	%rd132, [voss_many_series_one_param_time_major_f32_param_8];
	ld.param.u64 	%rd128, [voss_many_series_one_param_time_major_f32_param_0];
	setp.num.f64 	%p32, %fd50, %fd50;
	selp.f64 	%fd161, %fd50, 0d0000000000000000, %p32;
	sub.f64 	%fd162, %fd256, %fd259;
	add.f64 	%fd53, %fd161, %fd162;
	sub.f64 	%fd163, %fd245, %fd256;
	fma.rn.f64 	%fd54, %fd161, %fd19, %fd163;
	cvta.to.global.u64 	%rd49, %rd128;
	mul.wide.s32 	%rd50, %r157, 8;
	add.s64 	%rd51, %rd49, %rd50;
	add.s64 	%rd52, %rd51, %rd4;
	ld.global.nc.f64 	%fd55, [%rd52];
	mul.wide.s32 	%rd53, %r159, 8;
	add.s64 	%rd54, %rd49, %rd53;
	add.s64 	%rd55, %rd54, %rd4;
	ld.global.nc.f64 	%fd164, [%rd55];
	sub.f64 	%fd165, %fd55, %fd164;
	mul.f64 	%fd166, %fd17, %fd165;
	mul.f64 	%fd167, %fd16, %fd248;
	sub.f64 	%fd168, %fd166, %fd167;
	fma.rn.f64 	%fd56, %fd18, %fd49, %fd168;
	cvt.rn.f32.f64 	%f9, %fd56;
	cvta.to.global.u64 	%rd56, %rd132;
	mul.wide.s32 	%rd57, %r157, 4;
	add.s64 	%rd58, %rd56, %rd57;
	add.s64 	%rd59, %rd58, %rd5;
	st.global.f32 	[%rd59], %f9;
	div.rn.f64 	%fd169, %fd54, %fd19;
	mul.f64 	%fd170, %fd20, %fd56;
	sub.f64 	%fd57, %fd170, %fd169;
	cvt.rn.f32.f64 	%f10, %fd57;
	add.s64 	%rd60, %rd1, %rd57;
	add.s64 	%rd61, %rd60, %rd5;
	st.global.f32 	[%rd61], %f10;
	add.s32 	%r124, %r162, 1;
	setp.lt.s32 	%p33, %r124, %r153;
	mov.f64 	%fd260, 0d0000000000000000;
	@%p33 bra 	$L__BB1_36;
	mul.wide.s32 	%rd62, %r160, 4;
	add.s64 	%rd63, %rd1, %rd62;
	ld.global.f32 	%f11, [%rd63];
	abs.f32 	%f12, %f11;
	setp.num.f32 	%p34, %f12, %f12;
	cvt.f64.f32 	%fd171, %f11;
	selp.f64 	%fd260, %fd171, 0d0000000000000000, %p34;
$L__BB1_36:
	ld.param.u64 	%rd133, [voss_many_series_one_param_time_major_f32_param_8];
	ld.param.u64 	%rd129, [voss_many_series_one_param_time_major_f32_param_0];
	setp.num.f64 	%p35, %fd57, %fd57;
	selp.f64 	%fd173, %fd57, 0d0000000000000000, %p35;
	sub.f64 	%fd174, %fd53, %fd260;
	add.f64 	%fd60, %fd173, %fd174;
	sub.f64 	%fd175, %fd54, %fd53;
	fma.rn.f64 	%fd61, %fd173, %fd19, %fd175;
	cvta.to.global.u64 	%rd64, %rd129;
	mul.wide.s32 	%rd65, %r157, 8;
	add.s64 	%rd66, %rd64, %rd65;
	add.s64 	%rd67, %rd66, %rd4;
	add.s64 	%rd68, %rd67, %rd4;
	ld.global.nc.f64 	%fd176, [%rd68];
	sub.f64 	%fd177, %fd176, %fd48;
	mul.f64 	%fd178, %fd17, %fd177;
	mul.f64 	%fd179, %fd16, %fd49;
	sub.f64 	%fd180, %fd178, %fd179;
	fma.rn.f64 	%fd257, %fd18, %fd56, %fd180;
	cvt.rn.f32.f64 	%f13, %fd257;
	cvta.to.global.u64 	%rd69, %rd133;
	mul.wide.s32 	%rd70, %r157, 4;
	add.s64 	%rd71, %rd69, %rd70;
	add.s64 	%rd72, %rd71, %rd5;
	add.s64 	%rd73, %rd72, %rd5;
	st.global.f32 	[%rd73], %f13;
	div.rn.f64 	%fd181, %fd61, %fd19;
	mul.f64 	%fd182, %fd20, %fd257;
	sub.f64 	%fd63, %fd182, %fd181;
	cvt.rn.f32.f64 	%f14, %fd63;
	add.s64 	%rd74, %rd1, %rd70;
	add.s64 	%rd75, %rd74, %rd5;
	add.s64 	%rd76, %rd75, %rd5;
	st.global.f32 	[%rd76], %f14;
	add.s32 	%r125, %r162, 2;
	setp.lt.s32 	%p36, %r125, %r153;
	mov.f64 	%fd261, 0d0000000000000000;
	@%p36 bra 	$L__BB1_38;
	mul.wide.s32 	%rd77, %r161, 4;
	add.s64 	%rd78, %rd1, %rd77;
	ld.global.f32 	%f15, [%rd78];
	abs.f32 	%f16, %f15;
	setp.num.f32 	%p37, %f16, %f16;
	cvt.f64.f32 	%fd183, %f15;
	selp.f64 	%fd261, %fd183, 0d0000000000000000, %p37;
$L__BB1_38:
	ld.param.u64 	%rd134, [voss_many_series_one_param_time_major_f32_param_8];
	ld.param.u64 	%rd130, [voss_many_series_one_param_time_major_f32_param_0];
	setp.num.f64 	%p38, %fd63, %fd63;
	selp.f64 	%fd185, %fd63, 0d0000000000000000, %p38;
	sub.f64 	%fd186, %fd60, %fd261;
	add.f64 	%fd66, %fd185, %fd186;
	sub.f64 	%fd187, %fd61, %fd60;
	fma.rn.f64 	%fd67, %fd185, %fd19, %fd187;
	cvta.to.global.u64 	%rd79, %rd130;
	mul.wide.s32 	%rd80, %r157, 8;
	add.s64 	%rd81, %rd79, %rd80;
	add.s64 	%rd82, %rd81, %rd4;
	add.s64 	%rd83, %rd82, %rd4;
	add.s64 	%rd84, %rd83, %rd4;
	ld.global.nc.f64 	%fd188, [%rd84];
	sub.f64 	%fd189, %fd188, %fd55;
	mul.f64 	%fd190, %fd17, %fd189;
	mul.f64 	%fd191, %fd16, %fd56;
	sub.f64 	%fd192, %fd190, %fd191;
	fma.rn.f64 	%fd248, %fd18, %fd257, %fd192;
	cvt.rn.f32.f64 	%f17, %fd248;
	cvta.to.global.u64 	%rd85, %rd134;
	mul.wide.s32 	%rd86, %r157, 4;
	add.s64 	%rd87, %rd85, %rd86;
	add.s64 	%rd88, %rd87, %rd5;
	add.s64 	%rd89, %rd88, %rd5;
	add.s64 	%rd90, %rd89, %rd5;
	st.global.f32 	[%rd90], %f17;
	div.rn.f64 	%fd193, %fd67, %fd19;
	mul.f64 	%fd194, %fd20, %fd248;
	sub.f64 	%fd69, %fd194, %fd193;
	cvt.rn.f32.f64 	%f18, %fd69;
	add.s64 	%rd91, %rd1, %rd86;
	add.s64 	%rd92, %rd91, %rd5;
	add.s64 	%rd93, %rd92, %rd5;
	add.s64 	%rd94, %rd93, %rd5;
	st.global.f32 	[%rd94], %f18;
	add.s32 	%r126, %r162, 3;
	setp.lt.s32 	%p39, %r126, %r153;
	mov.f64 	%fd262, 0d0000000000000000;
	@%p39 bra 	$L__BB1_40;
	mul.wide.s32 	%rd95, %r163, 4;
	add.s64 	%rd96, %rd1, %rd95;
	ld.global.f32 	%f19, [%rd96];
	abs.f32 	%f20, %f19;
	setp.num.f32 	%p40, %f20, %f20;
	cvt.f64.f32 	%fd195, %f19;
	selp.f64 	%fd262, %fd195, 0d0000000000000000, %p40;
$L__BB1_40:
	setp.num.f64 	%p41, %fd69, %fd69;
	selp.f64 	%fd196, %fd69, 0d0000000000000000, %p41;
	sub.f64 	%fd197, %fd66, %fd262;
	add.f64 	%fd256, %fd196, %fd197;
	sub.f64 	%fd198, %fd67, %fd66;
	fma.rn.f64 	%fd245, %fd196, %fd19, %fd198;
	add.s32 	%r83, %r164, 4;
	add.s32 	%r127, %r164, 3;
	shl.b32 	%r128, %r91, 2;
	add.s32 	%r163, %r163, %r128;
	add.s32 	%r162, %r162, 4;
	add.s32 	%r161, %r161, %r128;
	add.s32 	%r160, %r160, %r128;
	add.s32 	%r159, %r159, %r128;
	add.s32 	%r158, %r158, %r128;
	add.s32 	%r157, %r157, %r128;
	setp.lt.s32 	%p42, %r127, %r92;
	mov.u32 	%r164, %r83;
	@%p42 bra 	$L__BB1_32;
	bra.uni 	$L__BB1_47;
$L__BB1_41:
	sub.s32 	%r129, %r92, %r153;
	and.b32  	%r53, %r129, 3;
	setp.eq.s32 	%p43, %r53, 0;
	mov.f64 	%fd253, 0d0000000000000000;
	mov.f64 	%fd252, %fd253;
	@%p43 bra 	$L__BB1_44;
	add.s32 	%r130, %r153, -2;
	mad.lo.s32 	%r151, %r91, %r130, %r1;
	mad.lo.s32 	%r150, %r91, %r153, %r1;
	neg.s32 	%r149, %r53;
	mov.f64 	%fd252, 0d0000000000000000;
	mov.f64 	%fd250, %fd252;
$L__BB1_43:
	.pragma "nounroll";
	mov.f64 	%fd253, %fd252;
	mul.wide.s32 	%rd97, %r150, 8;
	add.s64 	%rd98, %rd2, %rd97;
	ld.global.nc.f64 	%fd201, [%rd98];
	mul.wide.s32 	%rd99, %r151, 8;
	add.s64 	%rd100, %rd2, %rd99;
	ld.global.nc.f64 	%fd202, [%rd100];
	sub.f64 	%fd203, %fd201, %fd202;
	mul.f64 	%fd204, %fd17, %fd203;
	mul.f64 	%fd205, %fd16, %fd250;
	sub.f64 	%fd206, %fd204, %fd205;
	fma.rn.f64 	%fd252, %fd18, %fd253, %fd206;
	cvt.rn.f32.f64 	%f21, %fd252;
	mul.wide.s32 	%rd101, %r150, 4;
	add.s64 	%rd102, %rd3, %rd101;
	st.global.f32 	[%rd102], %f21;
	mul.f64 	%fd207, %fd20, %fd252;
	cvt.rn.f32.f64 	%f22, %fd207;
	add.s64 	%rd103, %rd1, %rd101;
	st.global.f32 	[%rd103], %f22;
	add.s32 	%r153, %r153, 1;
	add.s32 	%r151, %r151, %r91;
	add.s32 	%r150, %r150, %r91;
	add.s32 	%r149, %r149, 1;
	setp.ne.s32 	%p44, %r149, 0;
	mov.f64 	%fd250, %fd253;
	@%p44 bra 	$L__BB1_43;
$L__BB1_44:
	sub.s32 	%r131, %r2, %r92;
	add.s32 	%r132, %r131, %r8;
	setp.gt.u32 	%p45, %r132, -4;
	@%p45 bra 	$L__BB1_47;
	add.s32 	%r133, %r153, -2;
	mad.lo.s32 	%r155, %r91, %r133, %r1;
	shl.b32 	%r67, %r91, 2;
	mad.lo.s32 	%r154, %r153, %r91, %r1;
	mul.wide.s32 	%rd111, %r91, 8;
	mul.wide.s32 	%rd114, %r91, 4;
$L__BB1_46:
	mul.wide.s32 	%rd104, %r154, 8;
	add.s64 	%rd105, %rd2, %rd104;
	ld.global.nc.f64 	%fd208, [%rd105];
	mul.wide.s32 	%rd106, %r155, 8;
	add.s64 	%rd107, %rd2, %rd106;
	ld.global.nc.f64 	%fd209, [%rd107];
	sub.f64 	%fd210, %fd208, %fd209;
	mul.f64 	%fd211, %fd17, %fd210;
	mul.f64 	%fd212, %fd16, %fd253;
	sub.f64 	%fd213, %fd211, %fd212;
	fma.rn.f64 	%fd214, %fd18, %fd252, %fd213;
	cvt.rn.f32.f64 	%f23, %fd214;
	mul.wide.s32 	%rd108, %r154, 4;
	add.s64 	%rd109, %rd3, %rd108;
	st.global.f32 	[%rd109], %f23;
	mul.f64 	%fd215, %fd20, %fd214;
	cvt.rn.f32.f64 	%f24, %fd215;
	add.s64 	%rd110, %rd1, %rd108;
	st.global.f32 	[%rd110], %f24;
	add.s64 	%rd112, %rd105, %rd111;
	ld.global.nc.f64 	%fd216, [%rd112];
	add.s64 	%rd113, %rd107, %rd111;
	ld.global.nc.f64 	%fd217, [%rd113];
	sub.f64 	%fd218, %fd216, %fd217;
	mul.f64 	%fd219, %fd17, %fd218;
	mul.f64 	%fd220, %fd16, %fd252;
	sub.f64 	%fd221, %fd219, %fd220;
	fma.rn.f64 	%fd222, %fd18, %fd214, %fd221;
	cvt.rn.f32.f64 	%f25, %fd222;
	add.s64 	%rd115, %rd109, %rd114;
	st.global.f32 	[%rd115], %f25;
	mul.f64 	%fd223, %fd20, %fd222;
	cvt.rn.f32.f64 	%f26, %fd223;
	add.s64 	%rd116, %rd110, %rd114;
	st.global.f32 	[%rd116], %f26;
	add.s64 	%rd117, %rd112, %rd111;
	ld.global.nc.f64 	%fd224, [%rd117];
	sub.f64 	%fd225, %fd224, %fd208;
	mul.f64 	%fd226, %fd17, %fd225;
	mul.f64 	%fd227, %fd16, %fd214;
	sub.f64 	%fd228, %fd226, %fd227;
	fma.rn.f64 	%fd253, %fd18, %fd222, %fd228;
	cvt.rn.f32.f64 	%f27, %fd253;
	add.s64 	%rd118, %rd115, %rd114;
	st.global.f32 	[%rd118], %f27;
	mul.f64 	%fd229, %fd20, %fd253;
	cvt.rn.f32.f64 	%f28, %fd229;
	add.s64 	%rd119, %rd116, %rd114;
	st.global.f32 	[%rd119], %f28;
	add.s64 	%rd120, %rd117, %rd111;
	ld.global.nc.f64 	%fd230, [%rd120];
	sub.f64 	%fd231, %fd230, %fd216;
	mul.f64 	%fd232, %fd17, %fd231;
	mul.f64 	%fd233, %fd16, %fd222;
	sub.f64 	%fd234, %fd232, %fd233;
	fma.rn.f64 	%fd252, %fd18, %fd253, %fd234;
	cvt.rn.f32.f64 	%f29, %fd252;
	add.s64 	%rd121, %rd118, %rd114;
	st.global.f32 	[%rd121], %f29;
	mul.f64 	%fd235, %fd20, %fd252;
	cvt.rn.f32.f64 	%f30, %fd235;
	add.s64 	%rd122, %rd119, %rd114;
	st.global.f32 	[%rd122], %f30;
	add.s32 	%r153, %r153, 4;
	add.s32 	%r155, %r155, %r67;
	add.s32 	%r154, %r154, %r67;
	setp.lt.s32 	%p46, %r153, %r92;
	@%p46 bra 	$L__BB1_46;
$L__BB1_47:
	ret;

}
.func  (.param .align 16 .b8 func_retval0[16]) __internal_trig_reduction_slowpathd(
	.param .b64 __internal_trig_reduction_slowpathd_param_0
)
{
	.local .align 8 .b8 	__local_depot2[40];
	.reg .b64 	%SP;
	.reg .b64 	%SPL;
	.reg .pred 	%p<10>;
	.reg .b32 	%r<47>;
	.reg .b64 	%rd<74>;
	.reg .b64 	%fd<5>;

	mov.u64 	%SPL, __local_depot2;
	ld.param.f64 	%fd4, [__internal_trig_reduction_slowpathd_param_0];
	add.u64 	%rd1, %SPL, 0;
	{
	.reg .b32 %temp; 
	mov.b64 	{%temp, %r1}, %fd4;
	}
	shr.u32 	%r2, %r1, 20;
	and.b32  	%r3, %r2, 2047;
	setp.eq.s32 	%p1, %r3, 2047;
	mov.b32 	%r46, 0;
	@%p1 bra 	$L__BB2_9;
	add.s32 	%r20, %r3, -1024;
	mov.b64 	%rd20, %fd4;
	shl.b64 	%rd2, %rd20, 11;
	shr.u32 	%r4, %r20, 6;
	sub.s32 	%r45, 15, %r4;
	sub.s32 	%r21, 19, %r4;
	setp.lt.u32 	%p2, %r20, 128;
	selp.b32 	%r6, 18, %r21, %p2;
	setp.ge.s32 	%p3, %r45, %r6;
	mov.b64 	%rd70, 0;
	@%p3 bra 	$L__BB2_4;
	add.s32 	%r23, %r6, %r4;
	neg.s32 	%r43, %r23;
	or.b64  	%rd3, %rd2, -9223372036854775808;
	mov.b64 	%rd70, 0;
	mov.b32 	%r42, 0;
	mov.u64 	%rd25, __cudart_i2opi_d;
	mov.u32 	%r44, %r45;
$L__BB2_3:
	.pragma "nounroll";
	mul.wide.s32 	%rd22, %r42, 8;
	add.s64 	%rd23, %rd1, %rd22;
	mul.wide.s32 	%rd24, %r44, 8;
	add.s64 	%rd26, %rd25, %rd24;
	ld.global.nc.u64 	%rd27, [%rd26];
	{
	.reg .u32 %r0, %r1, %r2, %r3, %alo, %ahi, %blo, %bhi, %clo, %chi;
	mov.b64 	{%alo,%ahi}, %rd27;
	mov.b64 	{%blo,%bhi}, %rd3;
	mov.b64 	{%clo,%chi}, %rd70;
	mad.lo.cc.u32 	%r0, %alo, %blo, %clo;
	madc.hi.cc.u32 	%r1, %alo, %blo, %chi;
	madc.hi.u32 	%r2, %alo, %bhi, 0;
	mad.lo.cc.u32 	%r1, %alo, %bhi, %r1;
	madc.hi.cc.u32 	%r2, %ahi, %blo, %r2;
	madc.hi.u32 	%r3, %ahi, %bhi, 0;
	mad.lo.cc.u32 	%r1, %ahi, %blo, %r1;
	madc.lo.cc.u32 	%r2, %ahi, %bhi, %r2;
	addc.u32 	%r3, %r3, 0;
	mov.b64 	%rd28, {%r0,%r1};
	mov.b64 	%rd70, {%r2,%r3};
	}
	st.local.u64 	[%rd23], %rd28;
	add.s32 	%r44, %r44, 1;
	add.s32 	%r43, %r43, 1;
	add.s32 	%r42, %r42, 1;
	setp.ne.s32 	%p4, %r43, -15;
	mov.u32 	%r45, %r6;
	@%p4 bra 	$L__BB2_3;
$L__BB2_4:
	cvt.s64.s32 	%rd29, %r45;
	cvt.u64.u32 	%rd30, %r4;
	add.s64 	%rd31, %rd30, %rd29;
	shl.b64 	%rd32, %rd31, 3;
	add.s64 	%rd33, %rd1, %rd32;
	st.local.u64 	[%rd33+-120], %rd70;
	and.b32  	%r15, %r2, 63;
	ld.local.u64 	%rd72, [%rd1+16];
	ld.local.u64 	%rd71, [%rd1+24];
	setp.eq.s32 	%p5, %r15, 0;
	@%p5 bra 	$L__BB2_6;
	shl.b64 	%rd34, %rd71, %r15;
	shr.u64 	%rd35, %rd72, 1;
	xor.b32  	%r24, %r15, 63;
	shr.u64 	%rd36, %rd35, %r24;
	or.b64  	%rd71, %rd34, %rd36;
	ld.local.u64 	%rd37, [%rd1+8];
	shl.b64 	%rd38, %rd72, %r15;
	shr.u64 	%rd39, %rd37, 1;
	shr.u64 	%rd40, %rd39, %r24;
	or.b64  	%rd72, %rd38, %rd40;
$L__BB2_6:
	and.b32  	%r25, %r1, -2147483648;
	shr.u64 	%rd41, %rd71, 62;
	cvt.u32.u64 	%r26, %rd41;
	mov.b64 	{%r27, %r28}, %rd71;
	mov.b64 	{%r29, %r30}, %rd72;
	shf.l.wrap.b32 	%r31, %r30, %r27, 2;
	shf.l.wrap.b32 	%r32, %r27, %r28, 2;
	mov.b64 	%rd42, {%r31, %r32};
	shl.b64 	%rd43, %rd72, 2;
	shr.u64 	%rd44, %rd42, 63;
	cvt.u32.u64 	%r33, %rd44;
	add.s32 	%r34, %r33, %r26;
	setp.eq.s32 	%p6, %r25, 0;
	neg.s32 	%r35, %r34;
	selp.b32 	%r46, %r34, %r35, %p6;
	setp.gt.s64 	%p7, %rd42, -1;
	mov.b64 	%rd45, 0;
	{
	.reg .u32 %r0, %r1, %r2, %r3, %a0, %a1, %a2, %a3, %b0, %b1, %b2, %b3;
	mov.b64 	{%a0,%a1}, %rd45;
	mov.b64 	{%a2,%a3}, %rd45;
	mov.b64 	{%b0,%b1}, %rd43;
	mov.b64 	{%b2,%b3}, %rd42;
	sub.cc.u32 	%r0, %a0, %b0;
	subc.cc.u32 	%r1, %a1, %b1;
	subc.cc.u32 	%r2, %a2, %b2;
	subc.u32 	%r3, %a3, %b3;
	mov.b64 	%rd46, {%r0,%r1};
	mov.b64 	%rd47, {%r2,%r3};
	}
	xor.b32  	%r36, %r25, -2147483648;
	selp.b64 	%rd73, %rd42, %rd47, %p7;
	selp.b64 	%rd14, %rd43, %rd46, %p7;
	selp.b32 	%r17, %r25, %r36, %p7;
	clz.b64 	%r37, %rd73;
	cvt.u64.u32 	%rd15, %r37;
	setp.eq.s32 	%p8, %r37, 0;
	@%p8 bra 	$L__BB2_8;
	cvt.u32.u64 	%r38, %rd15;
	and.b32  	%r39, %r38, 63;
	shl.b64 	%rd48, %rd73, %r39;
	shr.u64 	%rd49, %rd14, 1;
	not.b32 	%r40, %r38;
	and.b32  	%r41, %r40, 63;
	shr.u64 	%rd50, %rd49, %r41;
	or.b64  	%rd73, %rd48, %rd50;
$L__BB2_8:
	mov.b64 	%rd51, -3958705157555305931;
	{
	.reg .u32 %r0, %r1, %r2, %r3, %alo, %ahi, %blo, %bhi;
	mov.b64 	{%alo,%ahi}, %rd73;
	mov.b64 	{%blo,%bhi}, %rd51;
	mul.lo.u32 	%r0, %alo, %blo;
	mul.hi.u32 	%r1, %alo, %blo;
	mad.lo.cc.u32 	%r1, %alo, %bhi, %r1;
	madc.hi.u32 	%r2, %alo, %bhi, 0;
	mad.lo.cc.u32 	%r1, %ahi, %blo, %r1;
	madc.hi.cc.u32 	%r2, %ahi, %blo, %r2;
	madc.hi.u32 	%r3, %ahi, %bhi, 0;
	mad.lo.cc.u32 	%r2, %ahi, %bhi, %r2;
	addc.u32 	%r3, %r3, 0;
	mov.b64 	%rd52, {%r0,%r1};
	mov.b64 	%rd53, {%r2,%r3};
	}
	setp.gt.s64 	%p9, %rd53, 0;
	{
	.reg .u32 %r0, %r1, %r2, %r3, %a0, %a1, %a2, %a3, %b0, %b1, %b2, %b3;
	mov.b64 	{%a0,%a1}, %rd52;
	mov.b64 	{%a2,%a3}, %rd53;
	mov.b64 	{%b0,%b1}, %rd52;
	mov.b64 	{%b2,%b3}, %rd53;
	add.cc.u32 	%r0, %a0, %b0;
	addc.cc.u32 	%r1, %a1, %b1;
	addc.cc.u32 	%r2, %a2, %b2;
	addc.u32 	%r3, %a3, %b3;
	mov.b64 	%rd54, {%r0,%r1};
	mov.b64 	%rd55, {%r2,%r3};
	}
	selp.b64 	%rd56, %rd55, %rd53, %p9;
	selp.s64 	%rd57, -1, 0, %p9;
	sub.s64 	%rd58, %rd57, %rd15;
	cvt.u64.u32 	%rd59, %r17;
	shl.b64 	%rd60, %rd59, 32;
	add.s64 	%rd61, %rd56, 1;
	shr.u64 	%rd62, %rd61, 10;
	add.s64 	%rd63, %rd62, 1;
	shr.u64 	%rd64, %rd63, 1;
	shl.b64 	%rd65, %rd58, 52;
	add.s64 	%rd66, %rd65, %rd64;
	add.s64 	%rd67, %rd66, 4602678819172646912;
	or.b64  	%rd68, %rd67, %rd60;
	mov.b64 	%fd4, %rd68;
$L__BB2_9:
	st.param.f64 	[func_retval0], %fd4;
	st.param.b32 	[func_retval0+8], %r46;
	ret;

}


// ===== COMPILED SASS (sm_100) =====

	.target	sm_100

	.elftype	@"ET_EXEC"


//--------------------- .note.nv.tkinfo           --------------------------
	.section	.note.nv.tkinfo,"",@"SHT_NOTE"
	.sectionflags	@"SHF_NOTE_NV_TKINFO"
	.tkinfo
        /*0018*/ 	.word	0x00000002
        /*0030*/ 	.string	""
        /*0030*/ 	.string	"ptxas"
        /*0030*/ 	.string	"Cuda compilation tools, release 13.0, V13.0.88"
        /*0030*/ 	.string	"Build cuda_13.0.r13.0/compiler.36424714_0"
        /*0030*/ 	.string	"-arch sm_100 -m 64 "



//--------------------- .note.nv.cuinfo           --------------------------
	.section	.note.nv.cuinfo,"",@"SHT_NOTE"
	.sectionflags	@"SHF_NOTE_NV_CUINFO"
        /*0018*/ 	.short	0x0002
        /*001a*/ 	.short	0x0064
        /*001c*/ 	.short	0x0082
	.zero		2


//--------------------- .nv.info                  --------------------------
	.section	.nv.info,"",@"SHT_CUDA_INFO"
	.align	4


	//----- nvinfo : EIATTR_REGCOUNT
	.align		4
        /*0000*/ 	.byte	0x04, 0x2f
        /*0002*/ 	.short	(.L_3 - .L_2)
	.align		4
.L_2:
        /*0004*/ 	.word	index@(voss_batch_f32)
        /*0008*/ 	.word	0x00000026


	//----- nvinfo : EIATTR_FRAME_SIZE
	.align		4
.L_3:
        /*000c*/ 	.byte	0x04, 0x11
        /*000e*/ 	.short	(.L_5 - .L_4)
	.align		4
.L_4:
        /*0010*/ 	.word	index@($voss_batch_f32$__internal_trig_reduction_slowpathd)
        /*0014*/ 	.word	0x00000028


	//----- nvinfo : EIATTR_FRAME_SIZE
	.align		4
.L_5:
        /*0018*/ 	.byte	0x04, 0x11
        /*001a*/ 	.short	(.L_7 - .L_6)
	.align		4
.L_6:
        /*001c*/ 	.word	index@($__internal_5_$__cuda_sm20_dsqrt_rn_f64_mediumpath_v1)
        /*0020*/ 	.word	0x00000028


	//----- nvinfo : EIATTR_FRAME_SIZE
	.align		4
.L_7:
        /*0024*/ 	.byte	0x04, 0x11
        /*0026*/ 	.short	(.L_9 - .L_8)
	.align		4
.L_8:
        /*0028*/ 	.word	index@($__internal_4_$__cuda_sm20_div_rn_f64_full)
        /*002c*/ 	.word	0x00000028


	//----- nvinfo : EIATTR_FRAME_SIZE
	.align		4
.L_9:
        /*0030*/ 	.byte	0x04, 0x11
        /*0032*/ 	.short	(.L_11 - .L_10)
	.align		4
.L_10:
        /*0034*/ 	.word	index@($__internal_3_$__cuda_sm20_dblrcp_rn_slowpath_v3)
        /*0038*/ 	.word	0x00000028


	//----- nvinfo : EIATTR_FRAME_SIZE
	.align		4
.L_11:
        /*003c*/ 	.byte	0x04, 0x11
        /*003e*/ 	.short	(.L_13 - .L_12)
	.align		4
.L_12:
        /*0040*/ 	.word	index@(voss_batch_f32)
        /*0044*/ 	.word	0x00000028


	//----- nvinfo : EIATTR_REGCOUNT
	.align		4
.L_13:
        /*0048*/ 	.byte	0x04, 0x2f
        /*004a*/ 	.short	(.L_15 - .L_14)
	.align		4
.L_14:
        /*004c*/ 	.word	index@(voss_many_series_one_param_time_major_f32)
        /*0050*/ 	.word	0x00000036


	//----- nvinfo : EIATTR_FRAME_SIZE
	.align		4
.L_15:
        /*0054*/ 	.byte	0x04, 0x11
        /*0056*/ 	.short	(.L_17 - .L_16)
	.align		4
.L_16:
        /*0058*/ 	.word	index@($voss_many_series_one_param_time_major_f32$__internal_trig_reduction_slowpathd)
        /*005c*/ 	.word	0x00000028


	//----- nvinfo : EIATTR_FRAME_SIZE
	.align		4
.L_17:
        /*0060*/ 	.byte	0x04, 0x11
        /*0062*/ 	.short	(.L_19 - .L_18)
	.align		4
.L_18:
        /*0064*/ 	.word	index@($__internal_2_$__cuda_sm20_dsqrt_rn_f64_mediumpath_v1)
        /*0068*/ 	.word	0x00000028


	//----- nvinfo : EIATTR_FRAME_SIZE
	.align		4
.L_19:
        /*006c*/ 	.byte	0x04, 0x11
        /*006e*/ 	.short	(.L_21 - .L_20)
	.align		4
.L_20:
        /*0070*/ 	.word	index@($__internal_1_$__cuda_sm20_div_rn_f64_full)
        /*0074*/ 	.word	0x00000028


	//----- nvinfo : EIATTR_FRAME_SIZE
	.align		4
.L_21:
        /*0078*/ 	.byte	0x04, 0x11
        /*007a*/ 	.short	(.L_23 - .L_22)
	.align		4
.L_22:
        /*007c*/ 	.word	index@($__internal_0_$__cuda_sm20_dblrcp_rn_slowpath_v3)
        /*0080*/ 	.word	0x00000028


	//----- nvinfo : EIATTR_FRAME_SIZE
	.align		4
.L_23:
        /*0084*/ 	.byte	0x04, 0x11
        /*0086*/ 	.short	(.L_25 - .L_24)
	.align		4
.L_24:
        /*0088*/ 	.word	index@(voss_many_series_one_param_time_major_f32)
        /*008c*/ 	.word	0x00000028


	//----- nvinfo : EIATTR_MIN_STACK_SIZE
	.align		4
.L_25:
        /*0090*/ 	.byte	0x04, 0x12
        /*0092*/ 	.short	(.L_27 - .L_26)
	.align		4
.L_26:
        /*0094*/ 	.word	index@(voss_many_series_one_param_time_major_f32)
        /*0098*/ 	.word	0x00000028


	//----- nvinfo : EIATTR_MIN_STACK_SIZE
	.align		4
.L_27:
        /*009c*/ 	.byte	0x04, 0x12
        /*009e*/ 	.short	(.L_29 - .L_28)
	.align		4
.L_28:
        /*00a0*/ 	.word	index@(voss_batch_f32)
        /*00a4*/ 	.word	0x00000028
.L_29:


//--------------------- .nv.compat                --------------------------
	.section	.nv.compat,"",@"SHT_CUDA_COMPAT_INFO"
	.align	4
        /*0000*/ 	.byte	0x02, 0x09, 0x00, 0x00, 0x02, 0x02, 0x01, 0x00, 0x02, 0x05, 0x05, 0x00, 0x03, 0x07, 0x01, 0x01
        /*0010*/ 	.byte	0x02, 0x03, 0x00, 0x00, 0x02, 0x06, 0x01, 0x00, 0x04, 0x0b, 0x08, 0x00, 0x01, 0x00, 0x00, 0x00
        /*0020*/ 	.byte	0x00, 0x00, 0x00, 0x00


//--------------------- .nv.info.voss_many_series_one_param_time_major_f32 --------------------------
	.section	.nv.info.voss_many_series_one_param_time_major_f32,"",@"SHT_CUDA_INFO"
	.sectionflags	@""
	.align	4


	//----- nvinfo : EIATTR_CUDA_API_VERSION
	.align		4
        /*0000*/ 	.byte	0x04, 0x37
        /*0002*/ 	.short	(.L_31 - .L_30)
.L_30:
        /*0004*/ 	.word	0x00000082


	//----- nvinfo : EIATTR_KPARAM_INFO
	.align		4
.L_31:
        /*0008*/ 	.byte	0x04, 0x17
        /*000a*/ 	.short	(.L_33 - .L_32)
.L_32:
        /*000c*/ 	.word	0x00000000
        /*0010*/ 	.short	0x0008
        /*0012*/ 	.short	0x0030
        /*0014*/ 	.byte	0x00, 0xf5, 0x21, 0x00


	//----- nvinfo : EIATTR_KPARAM_INFO
	.align		4
.L_33:
        /*0018*/ 	.byte	0x04, 0x17
        /*001a*/ 	.short	(.L_35 - .L_34)
.L_34:
        /*001c*/ 	.word	0x00000000
        /*0020*/ 	.short	0x0007
        /*0022*/ 	.short	0x0028
        /*0024*/ 	.byte	0x00, 0xf5, 0x21, 0x00


	//----- nvinfo : EIATTR_KPARAM_INFO
	.align		4
.L_35:
        /*0028*/ 	.byte	0x04, 0x17
        /*002a*/ 	.short	(.L_37 - .L_36)
.L_36:
        /*002c*/ 	.word	0x00000000
        /*0030*/ 	.short	0x0006
        /*0032*/ 	.short	0x0020
        /*0034*/ 	.byte	0x00, 0xf0, 0x21, 0x00


	//----- nvinfo : EIATTR_KPARAM_INFO
	.align		4
.L_37:
        /*0038*/ 	.byte	0x04, 0x17
        /*003a*/ 	.short	(.L_39 - .L_38)
.L_38:
        /*003c*/ 	.word	0x00000000
        /*0040*/ 	.short	0x0005
        /*0042*/ 	.short	0x001c
        /*0044*/ 	.byte	0x00, 0xf0, 0x11, 0x00


	//----- nvinfo : EIATTR_KPARAM_INFO
	.align		4
.L_39:
        /*0048*/ 	.byte	0x04, 0x17
        /*004a*/ 	.short	(.L_41 - .L_40)
.L_40:
        /*004c*/ 	.word	0x00000000
        /*0050*/ 	.short	0x0004
        /*0052*/ 	.short	0x0018
        /*0054*/ 	.byte	0x00, 0xf0, 0x11, 0x00


	//----- nvinfo : EIATTR_KPARAM_INFO
	.align		4
.L_41:
        /*0058*/ 	.byte	0x04, 0x17
        /*005a*/ 	.short	(.L_43 - .L_42)
.L_42:
        /*005c*/ 	.word	0x00000000
        /*0060*/ 	.short	0x0003
        /*0062*/ 	.short	0x0014
        /*0064*/ 	.byte	0x00, 0xf0, 0x11, 0x00


	//----- nvinfo : EIATTR_KPARAM_INFO
	.align		4
.L_43:
        /*0068*/ 	.byte	0x04, 0x17
        /*006a*/ 	.short	(.L_45 - .L_44)
.L_44:
        /*006c*/ 	.word	0x00000000
        /*0070*/ 	.short	0x0002
        /*0072*/ 	.short	0x0010
        /*0074*/ 	.byte	0x00, 0xf0, 0x11, 0x00


	//----- nvinfo : EIATTR_KPARAM_INFO
	.align		4
.L_45:
        /*0078*/ 	.byte	0x04, 0x17
        /*007a*/ 	.short	(.L_47 - .L_46)
.L_46:
        /*007c*/ 	.word	0x00000000
        /*0080*/ 	.short	0x0001
        /*0082*/ 	.short	0x0008
        /*0084*/ 	.byte	0x00, 0xf5, 0x21, 0x00


	//----- nvinfo : EIATTR_KPARAM_INFO
	.align		4
.L_47:
        /*0088*/ 	.byte	0x04, 0x17
        /*008a*/ 	.short	(.L_49 - .L_48)
.L_48:
        /*008c*/ 	.word	0x00000000
        /*0090*/ 	.short	0x0000
        /*0092*/ 	.short	0x0000
        /*0094*/ 	.byte	0x00, 0xf5, 0x21, 0x00


	//----- nvinfo : EIATTR_SPARSE_MMA_MASK
	.align		4
.L_49:
        /*0098*/ 	.byte	0x03, 0x50
        /*009a*/ 	.short	0x0000


	//----- nvinfo : EIATTR_MAXREG_COUNT
	.align		4
        /*009c*/ 	.byte	0x03, 0x1b
        /*009e*/ 	.short	0x00ff


	//----- nvinfo : EIATTR_NUM_BARRIERS
	.align		4
        /*00a0*/ 	.byte	0x02, 0x4c
        /*00a2*/ 	.byte	0x01
	.zero		1


	//----- nvinfo : EIATTR_MERCURY_ISA_VERSION
	.align		4
        /*00a4*/ 	.byte	0x03, 0x5f
        /*00a6*/ 	.short	0x0101


	//----- nvinfo : EIATTR_VRC_CTA_INIT_COUNT
	.align		4
        /*00a8*/ 	.byte	0x02, 0x4a
	.zero		1
	.zero		1


	//----- nvinfo : EIATTR_EXIT_INSTR_OFFSETS
	.align		4
        /*00ac*/ 	.byte	0x04, 0x1c
        /*00ae*/ 	.short	(.L_51 - .L_50)


	//   ....[0]....
.L_50:
        /*00b0*/ 	.word	0x00000080


	//   ....[1]....
        /*00b4*/ 	.word	0x00000130


	//   ....[2]....
        /*00b8*/ 	.word	0x00000200


	//   ....[3]....
        /*00bc*/ 	.word	0x000004b0


	//   ....[4]....
        /*00c0*/ 	.word	0x00001710


	//   ....[5]....
        /*00c4*/ 	.word	0x000028b0


	//   ....[6]....
        /*00c8*/ 	.word	0x00002bd0


	//   ....[7]....
        /*00cc*/ 	.word	0x00003020


	//----- nvinfo : EIATTR_CRS_STACK_SIZE
	.align		4
.L_51:
        /*00d0*/ 	.byte	0x04, 0x1e
        /*00d2*/ 	.short	(.L_53 - .L_52)
.L_52:
        /*00d4*/ 	.word	0x00000000


	//----- nvinfo : EIATTR_CBANK_PARAM_SIZE
	.align		4
.L_53:
        /*00d8*/ 	.byte	0x03, 0x19
        /*00da*/ 	.short	0x0038


	//----- nvinfo : EIATTR_PARAM_CBANK
	.align		4
        /*00dc*/ 	.byte	0x04, 0x0a
        /*00de*/ 	.short	(.L_55 - .L_54)
	.align		4
.L_54:
        /*00e0*/ 	.word	index@(.nv.constant0.voss_many_series_one_param_time_major_f32)
        /*00e4*/ 	.short	0x0380
        /*00e6*/ 	.short	0x0038


	//----- nvinfo : EIATTR_SW_WAR
	.align		4
.L_55:
        /*00e8*/ 	.byte	0x04, 0x36
        /*00ea*/ 	.short	(.L_57 - .L_56)
.L_56:
        /*00ec*/ 	.word	0x00000008
.L_57:


//--------------------- .nv.info.voss_batch_f32   --------------------------
	.section	.nv.info.voss_batch_f32,"",@"SHT_CUDA_INFO"
	.sectionflags	@""
	.align	4


	//----- nvinfo : EIATTR_CUDA_API_VERSION
	.align		4
        /*0000*/ 	.byte	0x04, 0x37
        /*0002*/ 	.short	(.L_59 - .L_58)
.L_58:
        /*0004*/ 	.word	0x00000082


	//----- nvinfo : EIATTR_KPARAM_INFO
	.align		4
.L_59:
        /*0008*/ 	.byte	0x04, 0x17
        /*000a*/ 	.short	(.L_61 - .L_60)
.L_60:
        /*000c*/ 	.word	0x00000000
        /*0010*/ 	.short	0x0008
        /*0012*/ 	.short	0x0038
        /*0014*/ 	.byte	0x00, 0xf5, 0x21, 0x00


	//----- nvinfo : EIATTR_KPARAM_INFO
	.align		4
.L_61:
        /*0018*/ 	.byte	0x04, 0x17
        /*001a*/ 	.short	(.L_63 - .L_62)
.L_62:
        /*001c*/ 	.word	0x00000000
        /*0020*/ 	.short	0x0007
        /*0022*/ 	.short	0x0030
        /*0024*/ 	.byte	0x00, 0xf5, 0x21, 0x00


	//----- nvinfo : EIATTR_KPARAM_INFO
	.align		4
.L_63:
        /*0028*/ 	.byte	0x04, 0x17
        /*002a*/ 	.short	(.L_65 - .L_64)
.L_64:
        /*002c*/ 	.word	0x00000000
        /*0030*/ 	.short	0x0006
        /*0032*/ 	.short	0x0028
        /*0034*/ 	.byte	0x00, 0xf0, 0x11, 0x00


	//----- nvinfo : EIATTR_KPARAM_INFO
	.align		4
.L_65:
        /*0038*/ 	.byte	0x04, 0x17
        /*003a*/ 	.short	(.L_67 - .L_66)
.L_66:
        /*003c*/ 	.word	0x00000000
        /*0040*/ 	.short	0x0005
        /*0042*/ 	.short	0x0020
        /*0044*/ 	.byte	0x00, 0xf5, 0x21, 0x00


	//----- nvinfo : EIATTR_KPARAM_INFO
	.align		4
.L_67:
        /*0048*/ 	.byte	0x04, 0x17
        /*004a*/ 	.short	(.L_69 - .L_68)
.L_68:
        /*004c*/ 	.word	0x00000000
        /*0050*/ 	.short	0x0004
        /*0052*/ 	.short	0x0018
        /*0054*/ 	.byte	0x00, 0xf5, 0x21, 0x00


	//----- nvinfo : EIATTR_KPARAM_INFO
	.align		4
.L_69:
        /*0058*/ 	.byte	0x04, 0x17
        /*005a*/ 	.short	(.L_71 - .L_70)
.L_70:
        /*005c*/ 	.word	0x00000000
        /*0060*/ 	.short	0x0003
        /*0062*/ 	.short	0x0010
        /*0064*/ 	.byte	0x00, 0xf5, 0x21, 0x00


	//----- nvinfo : EIATTR_KPARAM_INFO
	.align		4
.L_71:
        /*0068*/ 	.byte	0x04, 0x17
        /*006a*/ 	.short	(.L_73 - .L_72)
.L_72:
        /*006c*/ 	.word	0x00000000
        /*0070*/ 	.short	0x0002
        /*0072*/ 	.short	0x000c
        /*0074*/ 	.byte	0x00, 0xf0, 0x11, 0x00


	//----- nvinfo : EIATTR_KPARAM_INFO
	.align		4
.L_73:
        /*0078*/ 	.byte	0x04, 0x17
        /*007a*/ 	.short	(.L_75 - .L_74)
.L_74:
        /*007c*/ 	.word	0x00000000
        /*0080*/ 	.short	0x0001
        /*0082*/ 	.short	0x0008
        /*0084*/ 	.byte	0x00, 0xf0, 0x11, 0x00


	//----- nvinfo : EIATTR_KPARAM_INFO
	.align		4
.L_75:
        /*0088*/ 	.byte	0x04, 0x17
        /*008a*/ 	.short	(.L_77 - .L_76)
.L_76:
        /*008c*/ 	.word	0x00000000
        /*0090*/ 	.short	0x0000
        /*0092*/ 	.short	0x0000
        /*0094*/ 	.byte	0x00, 0xf5, 0x21, 0x00


	//----- nvinfo : EIATTR_SPARSE_MMA_MASK
	.align		4
.L_77:
        /*0098*/ 	.byte	0x03, 0x50
        /*009a*/ 	.short	0x0000


	//----- nvinfo : EIATTR_MAXREG_COUNT
	.align		4
        /*009c*/ 	.byte	0x03, 0x1b
        /*009e*/ 	.short	0x00ff


	//----- nvinfo : EIATTR_NUM_BARRIERS
	.align		4
        /*00a0*/ 	.byte	0x02, 0x4c
        /*00a2*/ 	.byte	0x01
	.zero		1


	//----- nvinfo : EIATTR_MERCURY_ISA_VERSION
	.align		4
        /*00a4*/ 	.byte	0x03, 0x5f
        /*00a6*/ 	.short	0x0101


	//----- nvinfo : EIATTR_VRC_CTA_INIT_COUNT
	.align		4
        /*00a8*/ 	.byte	0x02, 0x4a
	.zero		1
	.zero		1


	//----- nvinfo : EIATTR_EXIT_INSTR_OFFSETS
	.align		4
        /*00ac*/ 	.byte	0x04, 0x1c
        /*00ae*/ 	.short	(.L_79 - .L_78)


	//   ....[0]....
.L_78:
        /*00b0*/ 	.word	0x00000060


	//   ....[1]....
        /*00b4*/ 	.word	0x00000130


	//   ....[2]....
        /*00b8*/ 	.word	0x00000510


	//   ....[3]....
        /*00bc*/ 	.word	0x000016f0


	//   ....[4]....
        /*00c0*/ 	.word	0x000027d0


	//   ....[5]....
        /*00c4*/ 	.word	0x00002ab0


	//   ....[6]....
        /*00c8*/ 	.word	0x00002eb0


	//----- nvinfo : EIATTR_CRS_STACK_SIZE
	.align		4
.L_79:
        /*00cc*/ 	.byte	0x04, 0x1e
        /*00ce*/ 	.short	(.L_81 - .L_80)
.L_80:
        /*00d0*/ 	.word	0x00000000


	//----- nvinfo : EIATTR_CBANK_PARAM_SIZE
	.align		4
.L_81:
        /*00d4*/ 	.byte	0x03, 0x19
        /*00d6*/ 	.short	0x0040


	//----- nvinfo : EIATTR_PARAM_CBANK
	.align		4
        /*00d8*/ 	.byte	0x04, 0x0a
        /*00da*/ 	.short	(.L_83 - .L_82)
	.align		4
.L_82:
        /*00dc*/ 	.word	index@(.nv.constant0.voss_batch_f32)
        /*00e0*/ 	.short	0x0380
        /*00e2*/ 	.short	0x0040


	//----- nvinfo : EIATTR_SW_WAR
	.align		4
.L_83:
        /*00e4*/ 	.byte	0x04, 0x36
        /*00e6*/ 	.short	(.L_85 - .L_84)
.L_84:
        /*00e8*/ 	.word	0x00000008
.L_85:


//--------------------- .nv.callgraph             --------------------------
	.section	.nv.callgraph,"",@"SHT_CUDA_CALLGRAPH"
	.align	4
	.sectionentsize	8
	.align		4
        /*0000*/ 	.word	0x00000000
	.align		4
        /*0004*/ 	.word	0xffffffff
	.align		4
        /*0008*/ 	.word	0x00000000
	.align		4
        /*000c*/ 	.word	0xfffffffe
	.align		4
        /*0010*/ 	.word	0x00000000
	.align		4
        /*0014*/ 	.word	0xfffffffd
	.align		4
        /*0018*/ 	.word	0x00000000
	.align		4
        /*001c*/ 	.word	0xfffffffc


//--------------------- .nv.constant4             --------------------------
	.section	.nv.constant4,"a",@progbits
	.align	8
	.align		8
.nv.constant4:
        /*0000*/ 	.dword	__cudart_i2opi_d
	.align		8
        /*0008*/ 	.dword	__cudart_sin_cos_coeffs


//--------------------- .text.voss_many_series_one_param_time_major_f32 --------------------------
	.section	.text.voss_many_series_one_param_time_major_f32,"ax",@progbits
	.align	128
        .global         voss_many_series_one_param_time_major_f32
        .type           voss_many_series_one_param_time_major_f32,@function
        .size           voss_many_series_one_param_time_major_f32,(.L_x_104 - voss_many_series_one_param_time_major_f32)
        .other          voss_many_series_one_param_time_major_f32,@"STO_CUDA_ENTRY STV_DEFAULT"
voss_many_series_one_param_time_major_f32:
.text.voss_many_series_one_param_time_major_f32:
[----:B------:R-:W0:Y:S01]  /*0000*/  LDC R1, c[0x0][0x37c] ;  /* 0x0000df00ff017b82 */ /* 0x000e220000000800 */
[----:B------:R-:W1:Y:S07]  /*0010*/  S2R R0, SR_TID.Y ;  /* 0x0000000000007919 */ /* 0x000e6e0000002200 */
[----:B------:R-:W1:Y:S01]  /*0020*/  S2UR UR4, SR_CTAID.Y ;  /* 0x00000000000479c3 */ /* 0x000e620000002600 */
[----:B------:R-:W2:Y:S01]  /*0030*/  LDCU UR6, c[0x0][0x390] ;  /* 0x00007200ff0677ac */ /* 0x000ea20008000800 */
[----:B0-----:R-:W-:-:S06]  /*0040*/  VIADD R1, R1, 0xffffffd8 ;  /* 0xffffffd801017836 */ /* 0x001fcc0000000000 */
[----:B------:R-:W1:Y:S02]  /*0050*/  LDC R15, c[0x0][0x364] ;  /* 0x0000d900ff0f7b82 */ /* 0x000e640000000800 */
[----:B-1----:R-:W-:-:S05]  /*0060*/  IMAD R15, R15, UR4, R0 ;  /* 0x000000040f0f7c24 */ /* 0x002fca000f8e0200 */
[----:B--2---:R-:W-:-:S13]  /*0070*/  ISETP.GE.AND P0, PT, R15, UR6, PT ;  /* 0x000000060f007c0c */ /* 0x004fda000bf06270 */
[----:B------:R-:W-:Y:S05]  /*0080*/  @P0 EXIT ;  /* 0x000000000000094d */ /* 0x000fea0003800000 */
[----:B------:R-:W0:Y:S01]  /*0090*/  LDC.64 R4, c[0x0][0x388] ;  /* 0x0000e200ff047b82 */ /* 0x000e220000000a00 */
[----:B------:R-:W1:Y:S01]  /*00a0*/  LDCU.64 UR4, c[0x0][0x358] ;  /* 0x00006b00ff0477ac */ /* 0x000e620008000a00 */
[----:B------:R-:W2:Y:S01]  /*00b0*/  LDCU UR7, c[0x0][0x394] ;  /* 0x00007280ff0777ac */ /* 0x000ea20008000800 */
[----:B0-----:R-:W-:-:S06]  /*00c0*/  IMAD.WIDE.U32 R4, R15, 0x4, R4 ;  /* 0x000000040f047825 */ /* 0x001fcc00078e0004 */
[----:B-1----:R-:W2:Y:S02]  /*00d0*/  LDG.E.CONSTANT R4, desc[UR4][R4.64] ;  /* 0x0000000404047981 */ /* 0x002ea4000c1e9900 */
[C---:B--2---:R-:W-:Y:S02]  /*00e0*/  ISETP.GE.AND P0, PT, R4.reuse, UR7, PT ;  /* 0x0000000704007c0c */ /* 0x044fe4000bf06270 */
[----:B------:R-:W-:-:S13]  /*00f0*/  ISETP.GT.AND P1, PT, R4, -0x1, PT ;  /* 0xffffffff0400780c */ /* 0x000fda0003f24270 */
[----:B------:R-:W-:Y:S05]  /*0100*/  @!P0 BRA P1, `(.L_x_0) ;  /* 0x0000000000408947 */ /* 0x000fea0000800000 */
[----:B------:R-:W0:Y:S02]  /*0110*/  S2R R0, SR_TID.X ;  /* 0x0000000000007919 */ /* 0x000e240000002100 */
[----:B0-----:R-:W-:-:S13]  /*0120*/  ISETP.GE.AND P0, PT, R0, UR7, PT ;  /* 0x0000000700007c0c */ /* 0x001fda000bf06270 */
[----:B------:R-:W-:Y:S05]  /*0130*/  @P0 EXIT ;  /* 0x000000000000094d */ /* 0x000fea0003800000 */
[----:B------:R-:W0:Y:S01]  /*0140*/  LDC R11, c[0x0][0x360] ;  /* 0x0000d800ff0b7b82 */ /* 0x000e220000000800 */
[----:B------:R-:W-:-:S07]  /*0150*/  IMAD.MOV.U32 R13, RZ, RZ, 0x7fffffff ;  /* 0x7fffffffff0d7424 */ /* 0x000fce00078e00ff */
[----:B------:R-:W1:Y:S08]  /*0160*/  LDC.64 R6, c[0x0][0x3a8] ;  /* 0x0000ea00ff067b82 */ /* 0x000e700000000a00 */
[----:B------:R-:W2:Y:S02]  /*0170*/  LDC.64 R8, c[0x0][0x3b0] ;  /* 0x0000ec00ff087b82 */ /* 0x000ea40000000a00 */
.L_x_1:
[----:B---3--:R-:W-:Y:S02]  /*0180*/  IMAD R5, R0, UR6, R15 ;  /* 0x0000000600057c24 */ /* 0x008fe4000f8e020f */
[----:B0-----:R-:W-:Y:S02]  /*0190*/  IMAD.IADD R0, R11, 0x1, R0 ;  /* 0x000000010b007824 */ /* 0x001fe400078e0200 */
[----:B-1----:R-:W-:-:S03]  /*01a0*/  IMAD.WIDE R2, R5, 0x4, R6 ;  /* 0x0000000405027825 */ /* 0x002fc600078e0206 */
[----:B------:R-:W-:Y:S01]  /*01b0*/  ISETP.GE.AND P0, PT, R0, UR7, PT ;  /* 0x0000000700007c0c */ /* 0x000fe2000bf06270 */
[----:B--2---:R-:W-:Y:S01]  /*01c0*/  IMAD.WIDE R4, R5, 0x4, R8 ;  /* 0x0000000405047825 */ /* 0x004fe200078e0208 */
[----:B------:R3:W-:Y:S04]  /*01d0*/  STG.E desc[UR4][R2.64], R13 ;  /* 0x0000000d02007986 */ /* 0x0007e8000c101904 */
[----:B------:R3:W-:Y:S07]  /*01e0*/  STG.E desc[UR4][R4.64], R13 ;  /* 0x0000000d04007986 */ /* 0x0007ee000c101904 */
[----:B------:R-:W-:Y:S05]  /*01f0*/  @!P0 BRA `(.L_x_1) ;  /* 0xfffffffc00e08947 */ /* 0x000fea000383ffff */
[----:B------:R-:W-:Y:S05]  /*0200*/  EXIT ;  /* 0x000000000000794d */ /* 0x000fea0003800000 */
.L_x_0:
[----:B------:R-:W0:Y:S01]  /*0210*/  LDC.64 R32, c[0x0][0x398] ;  /* 0x0000e600ff207b82 */ /* 0x000e220000000a00 */
[----:B------:R-:W1:Y:S01]  /*0220*/  S2R R5, SR_TID.X ;  /* 0x0000000000057919 */ /* 0x000e620000002100 */
[----:B0-----:R-:W-:-:S05]  /*0230*/  IMAD R7, R33, 0x3, RZ ;  /* 0x0000000321077824 */ /* 0x001fca00078e02ff */
[----:B------:R-:W-:Y:S02]  /*0240*/  VIMNMX3 R3, R7, 0x5, R32, !PT ;  /* 0x000000050703780f */ /* 0x000fe40007800120 */
[----:B-1----:R-:W-:-:S03]  /*0250*/  ISETP.NE.AND P1, PT, R5, RZ, PT ;  /* 0x000000ff0500720c */ /* 0x002fc60003f25270 */
[----:B------:R-:W-:-:S05]  /*0260*/  IMAD.IADD R2, R4, 0x1, R3 ;  /* 0x0000000104027824 */ /* 0x000fca00078e0203 */
[C---:B------:R-:W-:Y:S02]  /*0270*/  VIMNMX R0, PT, PT, R2.reuse, UR7, PT ;  /* 0x0000000702007c48 */ /* 0x040fe4000bfe0100 */
[----:B------:R-:W-:Y:S02]  /*0280*/  ISETP.GE.AND P0, PT, R2, UR7, PT ;  /* 0x0000000702007c0c */ /* 0x000fe4000bf06270 */
[C---:B------:R-:W-:Y:S02]  /*0290*/  ISETP.GE.AND P2, PT, R5.reuse, R0, PT ;  /* 0x000000000500720c */ /* 0x040fe40003f46270 */
[----:B------:R-:W-:-:S11]  /*02a0*/  ISETP.NE.OR P0, PT, R5, RZ, P0 ;  /* 0x000000ff0500720c */ /* 0x000fd60000705670 */
[----:B------:R-:W-:Y:S05]  /*02b0*/  @P2 BRA `(.L_x_2) ;  /* 0x0000000000302947 */ /* 0x000fea0003800000 */
[----:B------:R-:W0:Y:S01]  /*02c0*/  LDC R6, c[0x0][0x360] ;  /* 0x0000d800ff067b82 */ /* 0x000e220000000800 */
[----:B------:R-:W-:-:S07]  /*02d0*/  IMAD.MOV.U32 R19, RZ, RZ, 0x7fffffff ;  /* 0x7fffffffff137424 */ /* 0x000fce00078e00ff */
[----:B------:R-:W1:Y:S08]  /*02e0*/  LDC.64 R12, c[0x0][0x3a8] ;  /* 0x0000ea00ff0c7b82 */ /* 0x000e700000000a00 */
[----:B------:R-:W2:Y:S02]  /*02f0*/  LDC.64 R16, c[0x0][0x3b0] ;  /* 0x0000ec00ff107b82 */ /* 0x000ea40000000a00 */
.L_x_3:
[----:B---3--:R-:W-:Y:S02]  /*0300*/  IMAD R11, R5, UR6, R15 ;  /* 0x00000006050b7c24 */ /* 0x008fe4000f8e020f */
[----:B0-----:R-:W-:Y:S02]  /*0310*/  IMAD.IADD R5, R6, 0x1, R5 ;  /* 0x0000000106057824 */ /* 0x001fe400078e0205 */
[----:B-1----:R-:W-:-:S03]  /*0320*/  IMAD.WIDE R8, R11, 0x4, R12 ;  /* 0x000000040b087825 */ /* 0x002fc600078e020c */
[----:B------:R-:W-:Y:S01]  /*0330*/  ISETP.GE.AND P2, PT, R5, R0, PT ;  /* 0x000000000500720c */ /* 0x000fe20003f46270 */
[----:B--2---:R-:W-:Y:S01]  /*0340*/  IMAD.WIDE R10, R11, 0x4, R16 ;  /* 0x000000040b0a7825 */ /* 0x004fe200078e0210 */
[----:B------:R3:W-:Y:S04]  /*0350*/  STG.E desc[UR4][R8.64], R19 ;  /* 0x0000001308007986 */ /* 0x0007e8000c101904 */
[----:B------:R3:W-:Y:S07]  /*0360*/  STG.E desc[UR4][R10.64], R19 ;  /* 0x000000130a007986 */ /* 0x0007ee000c101904 */
[----:B------:R-:W-:Y:S05]  /*0370*/  @!P2 BRA `(.L_x_3) ;  /* 0xfffffffc00e0a947 */ /* 0x000fea000383ffff */
.L_x_2:
[----:B------:R-:W-:Y:S05]  /*0380*/  WARPSYNC.ALL ;  /* 0x0000000000007948 */ /* 0x000fea0003800000 */
[----:B------:R-:W-:Y:S06]  /*0390*/  BAR.SYNC.DEFER_BLOCKING 0x0 ;  /* 0x0000000000007b1d */ /* 0x000fec0000010000 */
[----:B------:R-:W-:Y:S04]  /*03a0*/  BSSY.RECONVERGENT B0, `(.L_x_4) ;  /* 0x000000f000007945 */ /* 0x000fe80003800200 */
[----:B------:R-:W-:Y:S05]  /*03b0*/  @P1 BRA `(.L_x_5) ;  /* 0x0000000000341947 */ /* 0x000fea0003800000 */
[C---:B------:R-:W-:Y:S02]  /*03c0*/  IADD3 R6, PT, PT, R2.reuse, -0x2, RZ ;  /* 0xfffffffe02067810 */ /* 0x040fe40007ffe0ff */
[----:B------:R-:W-:Y:S02]  /*03d0*/  ISETP.GT.AND P2, PT, R2, UR7, PT ;  /* 0x0000000702007c0c */ /* 0x000fe4000bf44270 */
[----:B------:R-:W-:-:S04]  /*03e0*/  ISETP.GE.AND P1, PT, R6, UR7, PT ;  /* 0x0000000706007c0c */ /* 0x000fc8000bf26270 */
[----:B------:R-:W-:-:S07]  /*03f0*/  ISETP.LT.OR P1, PT, R2, 0x2, P1 ;  /* 0x000000020200780c */ /* 0x000fce0000f21670 */
[----:B---3--:R-:W0:Y:S01]  /*0400*/  @!P2 LDC.64 R10, c[0x0][0x3b0] ;  /* 0x0000ec00ff0aab82 */ /* 0x008e220000000a00 */
[----:B------:R-:W-:-:S04]  /*0410*/  @!P2 VIADD R0, R2, 0xffffffff ;  /* 0xffffffff0200a836 */ /* 0x000fc80000000000 */
[--C-:B------:R-:W-:Y:S02]  /*0420*/  @!P2 IMAD R13, R0, UR6, R15.reuse ;  /* 0x00000006000dac24 */ /* 0x100fe4000f8e020f */
[----:B------:R-:W-:Y:S01]  /*0430*/  @!P1 IMAD R5, R6, UR6, R15 ;  /* 0x0000000606059c24 */ /* 0x000fe2000f8e020f */
[----:B------:R-:W1:Y:S01]  /*0440*/  @!P1 LDC.64 R8, c[0x0][0x3b0] ;  /* 0x0000ec00ff089b82 */ /* 0x000e620000000a00 */
[----:B0-----:R-:W-:-:S04]  /*0450*/  @!P2 IMAD.WIDE.U32 R10, R13, 0x4, R10 ;  /* 0x000000040d0aa825 */ /* 0x001fc800078e000a */
[----:B-1----:R-:W-:-:S05]  /*0460*/  @!P1 IMAD.WIDE.U32 R8, R5, 0x4, R8 ;  /* 0x0000000405089825 */ /* 0x002fca00078e0008 */
[----:B------:R0:W-:Y:S04]  /*0470*/  @!P1 STG.E desc[UR4][R8.64], RZ ;  /* 0x000000ff08009986 */ /* 0x0001e8000c101904 */
[----:B------:R0:W-:Y:S02]  /*0480*/  @!P2 STG.E desc[UR4][R10.64], RZ ;  /* 0x000000ff0a00a986 */ /* 0x0001e4000c101904 */
.L_x_5:
[----:B------:R-:W-:Y:S05]  /*0490*/  BSYNC.RECONVERGENT B0 ;  /* 0x0000000000007941 */ /* 0x000fea0003800200 */
.L_x_4:
[----:B------:R-:W-:Y:S06]  /*04a0*/  BAR.SYNC.DEFER_BLOCKING 0x0 ;  /* 0x0000000000007b1d */ /* 0x000fec0000010000 */
[----:B------:R-:W-:Y:S05]  /*04b0*/  @P0 EXIT ;  /* 0x000000000000094d */ /* 0x000fea0003800000 */
[----:B------:R-:W1:Y:S01]  /*04c0*/  I2F.F64 R32, R32 ;  /* 0x0000002000207312 */ /* 0x000e620000201c00 */
[----:B0--3--:R-:W-:Y:S01]  /*04d0*/  IMAD.MOV.U32 R8, RZ, RZ, 0x1 ;  /* 0x00000001ff087424 */ /* 0x009fe200078e00ff */
[----:B------:R-:W-:Y:S01]  /*04e0*/  UMOV UR6, 0x54442d18 ;  /* 0x54442d1800067882 */ /* 0x000fe20000000000 */
[----:B------:R-:W-:-:S05]  /*04f0*/  UMOV UR7, 0x401921fb ;  /* 0x401921fb00077882 */ /* 0x000fca0000000000 */
[----:B-1----:R-:W0:Y:S02]  /*0500*/  MUFU.RCP64H R9, R33 ;  /* 0x0000002100097308 */ /* 0x002e240000001800 */
[----:B0-----:R-:W-:-:S08]  /*0510*/  DFMA R10, -R32, R8, 1 ;  /* 0x3ff00000200a742b */ /* 0x001fd00000000108 */
[----:B------:R-:W-:-:S08]  /*0520*/  DFMA R10, R10, R10, R10 ;  /* 0x0000000a0a0a722b */ /* 0x000fd0000000000a */
[----:B------:R-:W-:-:S08]  /*0530*/  DFMA R10, R8, R10, R8 ;  /* 0x0000000a080a722b */ /* 0x000fd00000000008 */
[----:B------:R-:W-:-:S08]  /*0540*/  DFMA R8, -R32, R10, 1 ;  /* 0x3ff000002008742b */ /* 0x000fd0000000010a */
[----:B------:R-:W-:-:S08]  /*0550*/  DFMA R8, R10, R8, R10 ;  /* 0x000000080a08722b */ /* 0x000fd0000000000a */
[----:B------:R-:W-:-:S08]  /*0560*/  DMUL R12, R8, UR6 ;  /* 0x00000006080c7c28 */ /* 0x000fd00008000000 */
[----:B------:R-:W-:-:S08]  /*0570*/  DFMA R10, -R32, R12, UR6 ;  /* 0x00000006200a7e2b */ /* 0x000fd0000800010c */
[----:B------:R-:W-:-:S10]  /*0580*/  DFMA R12, R8, R10, R12 ;  /* 0x0000000a080c722b */ /* 0x000fd4000000000c */
[----:B------:R-:W-:-:S05]  /*0590*/  FFMA R0, RZ, R33, R13 ;  /* 0x00000021ff007223 */ /* 0x000fca000000000d */
[----:B------:R-:W-:-:S13]  /*05a0*/  FSETP.GT.AND P0, PT, |R0|, 1.469367938527859385e-39, PT ;  /* 0x001000000000780b */ /* 0x000fda0003f04200 */
[----:B------:R-:W-:Y:S05]  /*05b0*/  @P0 BRA `(.L_x_6) ;  /* 0x0000000000140947 */ /* 0x000fea0003800000 */
[----:B------:R-:W-:Y:S01]  /*05c0*/  IMAD.MOV.U32 R12, RZ, RZ, 0x54442d18 ;  /* 0x54442d18ff0c7424 */ /* 0x000fe200078e00ff */
[----:B------:R-:W-:Y:S01]  /*05d0*/  MOV R0, 0x600 ;  /* 0x0000060000007802 */ /* 0x000fe20000000f00 */
[----:B------:R-:W-:-:S07]  /*05e0*/  IMAD.MOV.U32 R13, RZ, RZ, 0x401921fb ;  /* 0x401921fbff0d7424 */ /* 0x000fce00078e00ff */
[----:B------:R-:W-:Y:S05]  /*05f0*/  CALL.REL.NOINC `($__internal_1_$__cuda_sm20_div_rn_f64_full) ;  /* 0x0000002c00407944 */ /* 0x000fea0003c00000 */
[----:B------:R-:W-:-:S07]  /*0600*/  IMAD.MOV.U32 R13, RZ, RZ, R11 ;  /* 0x000000ffff0d7224 */ /* 0x000fce00078e000b */
.L_x_6:
[----:B------:R-:W-:Y:S01]  /*0610*/  DSETP.NEU.AND P0, PT, |R12|, +INF , PT ;  /* 0x7ff000000c00742a */ /* 0x000fe20003f0d200 */
[----:B------:R-:W-:-:S13]  /*0620*/  BSSY.RECONVERGENT B0, `(.L_x_7) ;  /* 0x000001d000007945 */ /* 0x000fda0003800200 */
[----:B------:R-:W-:Y:S01]  /*0630*/  @!P0 DMUL R24, RZ, R12 ;  /* 0x0000000cff188228 */ /* 0x000fe20000000000 */
[----:B------:R-:W-:Y:S01]  /*0640*/  @!P0 IMAD.MOV.U32 R0, RZ, RZ, 0x1 ;  /* 0x00000001ff008424 */ /* 0x000fe200078e00ff */
[----:B------:R-:W-:Y:S09]  /*0650*/  @!P0 BRA `(.L_x_8) ;  /* 0x0000000000648947 */ /* 0x000ff20003800000 */
[----:B------:R-:W-:Y:S01]  /*0660*/  UMOV UR6, 0x6dc9c883 ;  /* 0x6dc9c88300067882 */ /* 0x000fe20000000000 */
[----:B------:R-:W-:Y:S01]  /*0670*/  UMOV UR7, 0x3fe45f30 ;  /* 0x3fe45f3000077882 */ /* 0x000fe20000000000 */
[C---:B------:R-:W-:Y:S01]  /*0680*/  DSETP.GE.AND P0, PT, |R12|.reuse, 2.14748364800000000000e+09, PT ;  /* 0x41e000000c00742a */ /* 0x040fe20003f06200 */
[----:B------:R-:W-:Y:S01]  /*0690*/  BSSY.RECONVERGENT B1, `(.L_x_9) ;  /* 0x0000014000017945 */ /* 0x000fe20003800200 */
[----:B------:R-:W-:Y:S01]  /*06a0*/  DMUL R8, R12, UR6 ;  /* 0x000000060c087c28 */ /* 0x000fe20008000000 */
[----:B------:R-:W-:Y:S01]  /*06b0*/  UMOV UR6, 0x54442d18 ;  /* 0x54442d1800067882 */ /* 0x000fe20000000000 */
[----:B------:R-:W-:-:S04]  /*06c0*/  UMOV UR7, 0x3ff921fb ;  /* 0x3ff921fb00077882 */ /* 0x000fc80000000000 */
[----:B------:R-:W0:Y:S08]  /*06d0*/  F2I.F64 R0, R8 ;  /* 0x0000000800007311 */ /* 0x000e300000301100 */
[----:B0-----:R-:W0:Y:S02]  /*06e0*/  I2F.F64 R24, R0 ;  /* 0x0000000000187312 */ /* 0x001e240000201c00 */
[----:B0-----:R-:W-:Y:S01]  /*06f0*/  DFMA R10, R24, -UR6, R12 ;  /* 0x80000006180a7c2b */ /* 0x001fe2000800000c */
[----:B------:R-:W-:Y:S01]  /*0700*/  UMOV UR6, 0x33145c00 ;  /* 0x33145c0000067882 */ /* 0x000fe20000000000 */
[----:B------:R-:W-:-:S06]  /*0710*/  UMOV UR7, 0x3c91a626 ;  /* 0x3c91a62600077882 */ /* 0x000fcc0000000000 */
[----:B------:R-:W-:Y:S01]  /*0720*/  DFMA R10, R24, -UR6, R10 ;  /* 0x80000006180a7c2b */ /* 0x000fe2000800000a */
[----:B------:R-:W-:Y:S01]  /*0730*/  UMOV UR6, 0x252049c0 ;  /* 0x252049c000067882 */ /* 0x000fe20000000000 */
[----:B------:R-:W-:-:S06]  /*0740*/  UMOV UR7, 0x397b839a ;  /* 0x397b839a00077882 */ /* 0x000fcc0000000000 */
[----:B------:R-:W-:Y:S01]  /*0750*/  DFMA R24, R24, -UR6, R10 ;  /* 0x8000000618187c2b */ /* 0x000fe2000800000a */
[----:B------:R-:W-:Y:S10]  /*0760*/  @!P0 BRA `(.L_x_10) ;  /* 0x0000000000188947 */ /* 0x000ff40003800000 */
[----:B------:R-:W-:Y:S01]  /*0770*/  MOV R26, R12 ;  /* 0x0000000c001a7202 */ /* 0x000fe20000000f00 */
[----:B------:R-:W-:Y:S01]  /*0780*/  IMAD.MOV.U32 R27, RZ, RZ, R13 ;  /* 0x000000ffff1b7224 */ /* 0x000fe200078e000d */
[----:B------:R-:W-:-:S07]  /*0790*/  MOV R18, 0x7b0 ;  /* 0x000007b000127802 */ /* 0x000fce0000000f00 */
[----:B------:R-:W-:Y:S05]  /*07a0*/  CALL.REL.NOINC `($voss_many_series_one_param_time_major_f32$__internal_trig_reduction_slowpathd) ;  /* 0x0000003400207944 */ /* 0x000fea0003c00000 */
[----:B------:R-:W-:Y:S02]  /*07b0*/  IMAD.MOV.U32 R24, RZ, RZ, R8 ;  /* 0x000000ffff187224 */ /* 0x000fe400078e0008 */
[----:B------:R-:W-:-:S07]  /*07c0*/  IMAD.MOV.U32 R25, RZ, RZ, R9 ;  /* 0x000000ffff197224 */ /* 0x000fce00078e0009 */
.L_x_10:
[----:B------:R-:W-:Y:S05]  /*07d0*/  BSYNC.RECONVERGENT B1 ;  /* 0x0000000000017941 */ /* 0x000fea0003800200 */
.L_x_9:
[----:B------:R-:W-:-:S07]  /*07e0*/  VIADD R0, R0, 0x1 ;  /* 0x0000000100007836 */ /* 0x000fce0000000000 */
.L_x_8:
[----:B------:R-:W-:Y:S05]  /*07f0*/  BSYNC.RECONVERGENT B0 ;  /* 0x0000000000007941 */ /* 0x000fea0003800200 */
.L_x_7:
[----:B------:R-:W0:Y:S01]  /*0800*/  LDCU.64 UR6, c[0x4][0x8] ;  /* 0x01000100ff0677ac */ /* 0x000e220008000a00 */
[----:B------:R-:W-:-:S05]  /*0810*/  IMAD.SHL.U32 R5, R0, 0x40, RZ ;  /* 0x0000004000057824 */ /* 0x000fca00078e00ff */
[----:B------:R-:W-:-:S04]  /*0820*/  LOP3.LUT R5, R5, 0x40, RZ, 0xc0, !PT ;  /* 0x0000004005057812 */ /* 0x000fc800078ec0ff */
[----:B0-----:R-:W-:-:S05]  /*0830*/  IADD3 R26, P0, PT, R5, UR6, RZ ;  /* 0x00000006051a7c10 */ /* 0x001fca000ff1e0ff */
[----:B------:R-:W-:Y:S01]  /*0840*/  IMAD.X R27, RZ, RZ, UR7, P0 ;  /* 0x00000007ff1b7e24 */ /* 0x000fe200080e06ff */
[----:B------:R-:W-:Y:S02]  /*0850*/  LOP3.LUT R5, R0, 0x1, RZ, 0xc0, !PT ;  /* 0x0000000100057812 */ /* 0x000fe400078ec0ff */
[----:B------:R-:W-:Y:S01]  /*0860*/  MOV R30, 0x20fd8164 ;  /* 0x20fd8164001e7802 */ /* 0x000fe20000000f00 */
[----:B------:R-:W-:Y:S01]  /*0870*/  DMUL R28, R24, R24 ;  /* 0x00000018181c7228 */ /* 0x000fe20000000000 */
[----:B------:R-:W2:Y:S01]  /*0880*/  LDG.E.128.CONSTANT R16, desc[UR4][R26.64] ;  /* 0x000000041a107981 */ /* 0x000ea2000c1e9d00 */
[----:B------:R-:W0:Y:S03]  /*0890*/  LDCU.64 UR6, c[0x0][0x3a0] ;  /* 0x00007400ff0677ac */ /* 0x000e260008000a00 */
[----:B------:R-:W3:Y:S04]  /*08a0*/  LDG.E.128.CONSTANT R8, desc[UR4][R26.64+0x10] ;  /* 0x000010041a087981 */ /* 0x000ee8000c1e9d00 */
[----:B------:R0:W4:Y:S01]  /*08b0*/  LDG.E.128.CONSTANT R20, desc[UR4][R26.64+0x20] ;  /* 0x000020041a147981 */ /* 0x000122000c1e9d00 */
[----:B------:R-:W-:Y:S01]  /*08c0*/  ISETP.NE.U32.AND P0, PT, R5, 0x1, PT ;  /* 0x000000010500780c */ /* 0x000fe20003f05070 */
[----:B------:R-:W-:Y:S01]  /*08d0*/  IMAD.MOV.U32 R5, RZ, RZ, 0x3da8ff83 ;  /* 0x3da8ff83ff057424 */ /* 0x000fe200078e00ff */
[----:B------:R-:W-:Y:S02]  /*08e0*/  BSSY.RECONVERGENT B0, `(.L_x_11) ;  /* 0x000002d000007945 */ /* 0x000fe40003800200 */
[----:B------:R-:W-:-:S02]  /*08f0*/  FSEL R30, R30, -8.06006814911005101289e+34, !P0 ;  /* 0xf9785eba1e1e7808 */ /* 0x000fc40004000000 */
[----:B------:R-:W-:Y:S01]  /*0900*/  FSEL R31, -R5, 0.11223486810922622681, !P0 ;  /* 0x3de5db65051f7808 */ /* 0x000fe20004000100 */
[----:B0-----:R-:W-:-:S08]  /*0910*/  DMUL R26, R12, UR6 ;  /* 0x000000060c1a7c28 */ /* 0x001fd00008000000 */
[----:B------:R-:W-:-:S14]  /*0920*/  DSETP.NEU.AND P1, PT, |R26|, +INF , PT ;  /* 0x7ff000001a00742a */ /* 0x000fdc0003f2d200 */
[----:B------:R-:W-:Y:S02]  /*0930*/  @!P1 DMUL R12, RZ, R26 ;  /* 0x0000001aff0c9228 */ /* 0x000fe40000000000 */
[----:B--2---:R-:W-:-:S08]  /*0940*/  DFMA R16, R28, R30, R16 ;  /* 0x0000001e1c10722b */ /* 0x004fd00000000010 */
[----:B------:R-:W-:-:S08]  /*0950*/  DFMA R16, R28, R16, R18 ;  /* 0x000000101c10722b */ /* 0x000fd00000000012 */
[----:B---3--:R-:W-:-:S08]  /*0960*/  DFMA R8, R28, R16, R8 ;  /* 0x000000101c08722b */ /* 0x008fd00000000008 */
[----:B------:R-:W-:-:S08]  /*0970*/  DFMA R8, R28, R8, R10 ;  /* 0x000000081c08722b */ /* 0x000fd0000000000a */
[----:B----4-:R-:W-:-:S08]  /*0980*/  DFMA R8, R28, R8, R20 ;  /* 0x000000081c08722b */ /* 0x010fd00000000014 */
[----:B------:R-:W-:-:S08]  /*0990*/  DFMA R8, R28, R8, R22 ;  /* 0x000000081c08722b */ /* 0x000fd00000000016 */
[----:B------:R-:W-:Y:S02]  /*09a0*/  DFMA R24, R8, R24, R24 ;  /* 0x000000180818722b */ /* 0x000fe40000000018 */
[----:B------:R-:W-:-:S10]  /*09b0*/  DFMA R8, R28, R8, 1 ;  /* 0x3ff000001c08742b */ /* 0x000fd40000000008 */
[----:B------:R-:W-:Y:S02]  /*09c0*/  FSEL R10, R8, R24, !P0 ;  /* 0x00000018080a7208 */ /* 0x000fe40004000000 */
[----:B------:R-:W-:Y:S02]  /*09d0*/  FSEL R11, R9, R25, !P0 ;  /* 0x00000019090b7208 */ /* 0x000fe40004000000 */
[----:B------:R-:W-:Y:S01]  /*09e0*/  LOP3.LUT P0, RZ, R0, 0x2, RZ, 0xc0, !PT ;  /* 0x0000000200ff7812 */ /* 0x000fe2000780c0ff */
[----:B------:R-:W-:-:S03]  /*09f0*/  @!P1 IMAD.MOV.U32 R0, RZ, RZ, 0x1 ;  /* 0x00000001ff009424 */ /* 0x000fc600078e00ff */
[----:B------:R-:W-:-:S10]  /*0a00*/  DADD R8, RZ, -R10 ;  /* 0x00000000ff087229 */ /* 0x000fd4000000080a */
[----:B------:R-:W-:Y:S02]  /*0a10*/  FSEL R24, R10, R8, !P0 ;  /* 0x000000080a187208 */ /* 0x000fe40004000000 */
[----:B------:R-:W-:Y:S01]  /*0a20*/  FSEL R25, R11, R9, !P0 ;  /* 0x000000090b197208 */ /* 0x000fe20004000000 */
[----:B------:R-:W-:Y:S06]  /*0a30*/  @!P1 BRA `(.L_x_12) ;  /* 0x00000000005c9947 */ /* 0x000fec0003800000 */
        /* <DEDUP_REMOVED lines=17> */
[----:B------:R-:W-:-:S07]  /*0b50*/  MOV R18, 0xb70 ;  /* 0x00000b7000127802 */ /* 0x000fce0000000f00 */
[----:B------:R-:W-:Y:S05]  /*0b60*/  CALL.REL.NOINC `($voss_many_series_one_param_time_major_f32$__internal_trig_reduction_slowpathd) ;  /* 0x0000003000307944 */ /* 0x000fea0003c00000 */
[----:B------:R-:W-:Y:S02]  /*0b70*/  IMAD.MOV.U32 R12, RZ, RZ, R8 ;  /* 0x000000ffff0c7224 */ /* 0x000fe400078e0008 */
[----:B------:R-:W-:-:S07]  /*0b80*/  IMAD.MOV.U32 R13, RZ, RZ, R9 ;  /* 0x000000ffff0d7224 */ /* 0x000fce00078e0009 */
.L_x_14:
[----:B------:R-:W-:Y:S05]  /*0b90*/  BSYNC.RECONVERGENT B1 ;  /* 0x0000000000017941 */ /* 0x000fea0003800200 */
.L_x_13:
[----:B------:R-:W-:-:S07]  /*0ba0*/  VIADD R0, R0, 0x1 ;  /* 0x0000000100007836 */ /* 0x000fce0000000000 */
.L_x_12:
[----:B------:R-:W-:Y:S05]  /*0bb0*/  BSYNC.RECONVERGENT B0 ;  /* 0x0000000000007941 */ /* 0x000fea0003800200 */
.L_x_11:
[----:B------:R-:W0:Y:S01]  /*0bc0*/  LDCU.64 UR6, c[0x4][0x8] ;  /* 0x01000100ff0677ac */ /* 0x000e220008000a00 */
[----:B------:R-:W-:-:S05]  /*0bd0*/  IMAD.SHL.U32 R5, R0, 0x40, RZ ;  /* 0x0000004000057824 */ /* 0x000fca00078e00ff */
[----:B------:R-:W-:-:S04]  /*0be0*/  LOP3.LUT R5, R5, 0x40, RZ, 0xc0, !PT ;  /* 0x0000004005057812 */ /* 0x000fc800078ec0ff */
[----:B0-----:R-:W-:-:S04]  /*0bf0*/  IADD3 R26, P0, PT, R5, UR6, RZ ;  /* 0x00000006051a7c10 */ /* 0x001fc8000ff1e0ff */
[----:B------:R-:W-:-:S05]  /*0c00*/  IADD3.X R27, PT, PT, RZ, UR7, RZ, P0, !PT ;  /* 0x00000007ff1b7c10 */ /* 0x000fca00087fe4ff */
[----:B------:R-:W2:Y:S04]  /*0c10*/  LDG.E.128.CONSTANT R16, desc[UR4][R26.64] ;  /* 0x000000041a107981 */ /* 0x000ea8000c1e9d00 */
[----:B------:R-:W3:Y:S04]  /*0c20*/  LDG.E.128.CONSTANT R8, desc[UR4][R26.64+0x10] ;  /* 0x000010041a087981 */ /* 0x000ee8000c1e9d00 */
[----:B------:R-:W4:Y:S01]  /*0c30*/  LDG.E.128.CONSTANT R20, desc[UR4][R26.64+0x20] ;  /* 0x000020041a147981 */ /* 0x000f22000c1e9d00 */
[----:B------:R-:W-:Y:S01]  /*0c40*/  LOP3.LUT R5, R0, 0x1, RZ, 0xc0, !PT ;  /* 0x0000000100057812 */ /* 0x000fe200078ec0ff */
[----:B------:R-:W-:Y:S01]  /*0c50*/  IMAD.MOV.U32 R30, RZ, RZ, 0x20fd8164 ;  /* 0x20fd8164ff1e7424 */ /* 0x000fe200078e00ff */
[----:B------:R-:W-:Y:S01]  /*0c60*/  DMUL R28, R12, R12 ;  /* 0x0000000c0c1c7228 */ /* 0x000fe20000000000 */
[----:B------:R-:W-:Y:S01]  /*0c70*/  BSSY.RECONVERGENT B0, `(.L_x_15) ;  /* 0x0000020000007945 */ /* 0x000fe20003800200 */
[----:B------:R-:W-:Y:S01]  /*0c80*/  ISETP.NE.U32.AND P0, PT, R5, 0x1, PT ;  /* 0x000000010500780c */ /* 0x000fe20003f05070 */
[----:B------:R-:W-:-:S03]  /*0c90*/  IMAD.MOV.U32 R5, RZ, RZ, 0x3da8ff83 ;  /* 0x3da8ff83ff057424 */ /* 0x000fc600078e00ff */
[----:B------:R-:W-:Y:S02]  /*0ca0*/  FSEL R30, R30, -8.06006814911005101289e+34, !P0 ;  /* 0xf9785eba1e1e7808 */ /* 0x000fe40004000000 */
[----:B------:R-:W-:-:S06]  /*0cb0*/  FSEL R31, -R5, 0.11223486810922622681, !P0 ;  /* 0x3de5db65051f7808 */ /* 0x000fcc0004000100 */
        /* <DEDUP_REMOVED lines=10> */
[----:B------:R-:W-:-:S04]  /*0d60*/  LOP3.LUT P0, RZ, R0, 0x2, RZ, 0xc0, !PT ;  /* 0x0000000200ff7812 */ /* 0x000fc8000780c0ff */
[----:B------:R-:W-:-:S10]  /*0d70*/  DADD R8, RZ, -R10 ;  /* 0x00000000ff087229 */ /* 0x000fd4000000080a */
[----:B------:R-:W-:Y:S02]  /*0d80*/  FSEL R13, R11, R9, !P0 ;  /* 0x000000090b0d7208 */ /* 0x000fe40004000000 */
[----:B------:R-:W-:Y:S02]  /*0d90*/  FSEL R12, R10, R8, !P0 ;  /* 0x000000080a0c7208 */ /* 0x000fe40004000000 */
[----:B------:R-:W0:Y:S01]  /*0da0*/  MUFU.RCP64H R9, R13 ;  /* 0x0000000d00097308 */ /* 0x000e220000001800 */
[----:B------:R-:W-:-:S05]  /*0db0*/  VIADD R8, R13, 0x300402 ;  /* 0x003004020d087836 */ /* 0x000fca0000000000 */
[----:B------:R-:W-:Y:S01]  /*0dc0*/  FSETP.GEU.AND P0, PT, |R8|, 5.8789094863358348022e-39, PT ;  /* 0x004004020800780b */ /* 0x000fe20003f0e200 */
[----:B0-----:R-:W-:-:S08]  /*0dd0*/  DFMA R10, R8, -R12, 1 ;  /* 0x3ff00000080a742b */ /* 0x001fd0000000080c */
[----:B------:R-:W-:-:S08]  /*0de0*/  DFMA R10, R10, R10, R10 ;  /* 0x0000000a0a0a722b */ /* 0x000fd0000000000a */
[----:B------:R-:W-:-:S08]  /*0df0*/  DFMA R10, R8, R10, R8 ;  /* 0x0000000a080a722b */ /* 0x000fd00000000008 */
[----:B------:R-:W-:-:S08]  /*0e00*/  DFMA R26, R10, -R12, 1 ;  /* 0x3ff000000a1a742b */ /* 0x000fd0000000080c */
[----:B------:R-:W-:Y:S01]  /*0e10*/  DFMA R26, R10, R26, R10 ;  /* 0x0000001a0a1a722b */ /* 0x000fe2000000000a */
[----:B------:R-:W-:Y:S10]  /*0e20*/  @P0 BRA `(.L_x_16) ;  /* 0x0000000000100947 */ /* 0x000ff40003800000 */
[----:B------:R-:W-:-:S05]  /*0e30*/  LOP3.LUT R0, R13, 0x7fffffff, RZ, 0xc0, !PT ;  /* 0x7fffffff0d007812 */ /* 0x000fca00078ec0ff */
[----:B------:R-:W-:Y:S01]  /*0e40*/  VIADD R5, R0, 0xfff00000 ;  /* 0xfff0000000057836 */ /* 0x000fe20000000000 */
[----:B------:R-:W-:-:S07]  /*0e50*/  MOV R0, 0xe70 ;  /* 0x00000e7000007802 */ /* 0x000fce0000000f00 */
[----:B------:R-:W-:Y:S05]  /*0e60*/  CALL.REL.NOINC `($__internal_0_$__cuda_sm20_dblrcp_rn_slowpath_v3) ;  /* 0x0000002000707944 */ /* 0x000fea0003c00000 */
.L_x_16:
[----:B------:R-:W-:Y:S05]  /*0e70*/  BSYNC.RECONVERGENT B0 ;  /* 0x0000000000007941 */ /* 0x000fea0003800200 */
.L_x_15:
[----:B------:R-:W-:Y:S01]  /*0e80*/  DFMA R8, R26, R26, -1 ;  /* 0xbff000001a08742b */ /* 0x000fe2000000001a */
[----:B------:R-:W-:Y:S01]  /*0e90*/  IMAD.MOV.U32 R0, RZ, RZ, RZ ;  /* 0x000000ffff007224 */ /* 0x000fe200078e00ff */
[----:B------:R-:W-:Y:S01]  /*0ea0*/  MOV R16, RZ ;  /* 0x000000ff00107202 */ /* 0x000fe20000000f00 */
[----:B------:R-:W-:Y:S01]  /*0eb0*/  IMAD.MOV.U32 R12, RZ, RZ, 0x0 ;  /* 0x00000000ff0c7424 */ /* 0x000fe200078e00ff */
[----:B------:R-:W-:Y:S01]  /*0ec0*/  BSSY.RECONVERGENT B0, `(.L_x_17) ;  /* 0x0000017000007945 */ /* 0x000fe20003800200 */
[----:B------:R-:W-:-:S03]  /*0ed0*/  IMAD.MOV.U32 R13, RZ, RZ, 0x3fd80000 ;  /* 0x3fd80000ff0d7424 */ /* 0x000fc600078e00ff */
[----:B------:R-:W-:Y:S02]  /*0ee0*/  DSETP.MAX.AND P0, P1, RZ, R8, PT ;  /* 0x00000008ff00722a */ /* 0x000fe4000390f000 */
[----:B------:R-:W-:-:S04]  /*0ef0*/  IMAD.MOV.U32 R5, RZ, RZ, R9 ;  /* 0x000000ffff057224 */ /* 0x000fc800078e0009 */
[----:B------:R-:W-:Y:S02]  /*0f00*/  SEL R16, R16, R8, P0 ;  /* 0x0000000810107207 */ /* 0x000fe40000000000 */
[----:B------:R-:W-:-:S06]  /*0f10*/  FSEL R17, R0, R5, P0 ;  /* 0x0000000500117208 */ /* 0x000fcc0000000000 */
[----:B------:R-:W-:-:S04]  /*0f20*/  @P1 LOP3.LUT R17, R5, 0x80000, RZ, 0xfc, !PT ;  /* 0x0008000005111812 */ /* 0x000fc800078efcff */
[----:B------:R-:W0:Y:S01]  /*0f30*/  MUFU.RSQ64H R9, R17 ;  /* 0x0000001100097308 */ /* 0x000e220000001c00 */
[----:B------:R-:W-:-:S05]  /*0f40*/  VIADD R8, R17, 0xfcb00000 ;  /* 0xfcb0000011087836 */ /* 0x000fca0000000000 */
[----:B------:R-:W-:Y:S01]  /*0f50*/  ISETP.GE.U32.AND P0, PT, R8, 0x7ca00000, PT ;  /* 0x7ca000000800780c */ /* 0x000fe20003f06070 */
[----:B0-----:R-:W-:-:S08]  /*0f60*/  DMUL R10, R8, R8 ;  /* 0x00000008080a7228 */ /* 0x001fd00000000000 */
[----:B------:R-:W-:-:S08]  /*0f70*/  DFMA R10, R16, -R10, 1 ;  /* 0x3ff00000100a742b */ /* 0x000fd0000000080a */
[----:B------:R-:W-:Y:S02]  /*0f80*/  DFMA R12, R10, R12, 0.5 ;  /* 0x3fe000000a0c742b */ /* 0x000fe4000000000c */
[----:B------:R-:W-:-:S08]  /*0f90*/  DMUL R10, R8, R10 ;  /* 0x0000000a080a7228 */ /* 0x000fd00000000000 */
[----:B------:R-:W-:-:S08]  /*0fa0*/  DFMA R18, R12, R10, R8 ;  /* 0x0000000a0c12722b */ /* 0x000fd00000000008 */
[----:B------:R-:W-:Y:S02]  /*0fb0*/  DMUL R20, R16, R18 ;  /* 0x0000001210147228 */ /* 0x000fe40000000000 */
[----:B------:R-:W-:Y:S02]  /*0fc0*/  VIADD R13, R19, 0xfff00000 ;  /* 0xfff00000130d7836 */ /* 0x000fe40000000000 */
[----:B------:R-:W-:-:S04]  /*0fd0*/  IMAD.MOV.U32 R12, RZ, RZ, R18 ;  /* 0x000000ffff0c7224 */ /* 0x000fc800078e0012 */
[----:B------:R-:W-:-:S08]  /*0fe0*/  DFMA R22, R20, -R20, R16 ;  /* 0x800000141416722b */ /* 0x000fd00000000010 */
[----:B------:R-:W-:Y:S01]  /*0ff0*/  DFMA R10, R22, R12, R20 ;  /* 0x0000000c160a722b */ /* 0x000fe20000000014 */
[----:B------:R-:W-:Y:S10]  /*1000*/  @!P0 BRA `(.L_x_18) ;  /* 0x0000000000088947 */ /* 0x000ff40003800000 */
[----:B------:R-:W-:-:S07]  /*1010*/  MOV R0, 0x1030 ;  /* 0x0000103000007802 */ /* 0x000fce0000000f00 */
[----:B------:R-:W-:Y:S05]  /*1020*/  CALL.REL.NOINC `($__internal_2_$__cuda_sm20_dsqrt_rn_f64_mediumpath_v1) ;  /* 0x0000002800447944 */ /* 0x000fea0003c00000 */
.L_x_18:
[----:B------:R-:W-:Y:S05]  /*1030*/  BSYNC.RECONVERGENT B0 ;  /* 0x0000000000007941 */ /* 0x000fea0003800200 */
.L_x_17:
[----:B------:R-:W0:Y:S01]  /*1040*/  LDCU UR6, c[0x0][0x39c] ;  /* 0x00007380ff0677ac */ /* 0x000e220008000800 */
[----:B------:R-:W1:Y:S01]  /*1050*/  I2F.F64 R28, R7 ;  /* 0x00000007001c7312 */ /* 0x000e620000201c00 */
[----:B------:R-:W-:-:S08]  /*1060*/  DADD R26, -R10, R26 ;  /* 0x000000000a1a7229 */ /* 0x000fd0000000011a */
[C---:B------:R-:W-:Y:S02]  /*1070*/  DADD R8, R26.reuse, 1 ;  /* 0x3ff000001a087429 */ /* 0x040fe40000000000 */
[----:B------:R-:W-:Y:S02]  /*1080*/  DADD R22, -R26, 1 ;  /* 0x3ff000001a167429 */ /* 0x000fe40000000100 */
[----:B-1----:R-:W-:Y:S01]  /*1090*/  DADD R20, R28, 3 ;  /* 0x400800001c147429 */ /* 0x002fe20000000000 */
[----:B0-----:R-:W-:-:S03]  /*10a0*/  UISETP.NE.AND UP0, UPT, UR6, URZ, UPT ;  /* 0x000000ff0600728c */ /* 0x001fc6000bf05270 */
[----:B------:R-:W-:Y:S02]  /*10b0*/  DMUL R24, R8, R24 ;  /* 0x0000001808187228 */ /* 0x000fe40000000000 */
[----:B------:R-:W-:Y:S02]  /*10c0*/  DMUL R22, R22, 0.5 ;  /* 0x3fe0000016167828 */ /* 0x000fe40000000000 */
[----:B------:R-:W-:Y:S02]  /*10d0*/  DMUL R20, R20, 0.5 ;  /* 0x3fe0000014147828 */ /* 0x000fe40000000000 */
[----:B------:R-:W-:Y:S09]  /*10e0*/  BRA.U !UP0, `(.L_x_19) ;  /* 0x0000001508f47547 */ /* 0x000ff2000b800000 */
[----:B------:R-:W0:Y:S01]  /*10f0*/  LDCU UR6, c[0x0][0x394] ;  /* 0x00007280ff0677ac */ /* 0x000e220008000800 */
[----:B------:R-:W-:Y:S01]  /*1100*/  BSSY.RECONVERGENT B0, `(.L_x_20) ;  /* 0x000005d000007945 */ /* 0x000fe20003800200 */
[----:B------:R-:W-:Y:S01]  /*1110*/  IMAD.MOV.U32 R6, RZ, RZ, R2 ;  /* 0x000000ffff067224 */ /* 0x000fe200078e0002 */
[----:B------:R-:W-:Y:S01]  /*1120*/  CS2R R36, SRZ ;  /* 0x0000000000247805 */ /* 0x000fe2000001ff00 */
[----:B------:R-:W1:Y:S01]  /*1130*/  LDCU UR7, c[0x0][0x390] ;  /* 0x00007200ff0777ac */ /* 0x000e620008000800 */
[----:B------:R-:W-:Y:S02]  /*1140*/  CS2R R18, SRZ ;  /* 0x0000000000127805 */ /* 0x000fe4000001ff00 */
[----:B------:R-:W-:Y:S02]  /*1150*/  CS2R R34, SRZ ;  /* 0x0000000000227805 */ /* 0x000fe4000001ff00 */
[----:B------:R-:W-:Y:S02]  /*1160*/  CS2R R38, SRZ ;  /* 0x0000000000267805 */ /* 0x000fe4000001ff00 */
[----:B0-----:R-:W-:-:S04]  /*1170*/  IADD3 R0, PT, PT, -R2, UR6, RZ ;  /* 0x0000000602007c10 */ /* 0x001fc8000fffe1ff */
[----:B------:R-:W-:-:S13]  /*1180*/  LOP3.LUT P0, R0, R0, 0x3, RZ, 0xc0, !PT ;  /* 0x0000000300007812 */ /* 0x000fda000780c0ff */
[----:B-1----:R-:W-:Y:S05]  /*1190*/  @!P0 BRA `(.L_x_21) ;  /* 0x00000004004c8947 */ /* 0x002fea0003800000 */
[----:B------:R-:W0:Y:S01]  /*11a0*/  LDCU UR6, c[0x0][0x390] ;  /* 0x00007200ff0677ac */ /* 0x000e220008000800 */
[----:B------:R-:W-:Y:S01]  /*11b0*/  IADD3 R5, PT, PT, -R0, RZ, RZ ;  /* 0x000000ff00057210 */ /* 0x000fe20007ffe1ff */
[C---:B------:R-:W-:Y:S01]  /*11c0*/  VIADD R0, R2.reuse, 0xfffffffe ;  /* 0xfffffffe02007836 */ /* 0x040fe20000000000 */
[----:B------:R-:W-:Y:S01]  /*11d0*/  BSSY.RECONVERGENT B1, `(.L_x_21) ;  /* 0x000004f000017945 */ /* 0x000fe20003800200 */
[----:B------:R-:W-:Y:S01]  /*11e0*/  IMAD.IADD R8, R2, 0x1, -R7 ;  /* 0x0000000102087824 */ /* 0x000fe200078e0a07 */
[----:B------:R-:W-:Y:S01]  /*11f0*/  CS2R R36, SRZ ;  /* 0x0000000000247805 */ /* 0x000fe2000001ff00 */
[----:B------:R-:W-:Y:S01]  /*1200*/  IMAD.MOV.U32 R6, RZ, RZ, R2 ;  /* 0x000000ffff067224 */ /* 0x000fe200078e0002 */
[----:B------:R-:W-:Y:S02]  /*1210*/  CS2R R16, SRZ ;  /* 0x0000000000107805 */ /* 0x000fe4000001ff00 */
[----:B------:R-:W-:Y:S01]  /*1220*/  CS2R R34, SRZ ;  /* 0x0000000000227805 */ /* 0x000fe2000001ff00 */
[----:B0-----:R-:W-:-:S02]  /*1230*/  IMAD R9, R0, UR6, R15 ;  /* 0x0000000600097c24 */ /* 0x001fc4000f8e020f */
[--C-:B------:R-:W-:Y:S02]  /*1240*/  IMAD R10, R8, UR6, R15.reuse ;  /* 0x00000006080a7c24 */ /* 0x100fe4000f8e020f */
[----:B------:R-:W-:-:S07]  /*1250*/  IMAD R14, R2, UR6, R15 ;  /* 0x00000006020e7c24 */ /* 0x000fce000f8e020f */
.L_x_24:
[----:B------:R-:W0:Y:S02]  /*1260*/  LDC.64 R32, c[0x0][0x380] ;  /* 0x0000e000ff207b82 */ /* 0x000e240000000a00 */
[----:B0-----:R-:W-:-:S04]  /*1270*/  IMAD.WIDE R18, R14, 0x8, R32 ;  /* 0x000000080e127825 */ /* 0x001fc800078e0220 */
[----:B------:R-:W-:Y:S02]  /*1280*/  IMAD.WIDE R32, R9, 0x8, R32 ;  /* 0x0000000809207825 */ /* 0x000fe400078e0220 */
[----:B------:R-:W2:Y:S04]  /*1290*/  LDG.E.64.CONSTANT R18, desc[UR4][R18.64] ;  /* 0x0000000412127981 */ /* 0x000ea8000c1e9b00 */
[----:B------:R0:W2:Y:S01]  /*12a0*/  LDG.E.64.CONSTANT R30, desc[UR4][R32.64] ;  /* 0x00000004201e7981 */ /* 0x0000a2000c1e9b00 */
[----:B------:R-:W1:Y:S01]  /*12b0*/  MUFU.RCP64H R13, R29 ;  /* 0x0000001d000d7308 */ /* 0x000e620000001800 */
[----:B------:R-:W-:Y:S01]  /*12c0*/  IMAD.MOV.U32 R12, RZ, RZ, 0x1 ;  /* 0x00000001ff0c7424 */ /* 0x000fe200078e00ff */
[----:B------:R-:W-:Y:S01]  /*12d0*/  DMUL R34, R26, R34 ;  /* 0x000000221a227228 */ /* 0x000fe20000000000 */
[----:B------:R-:W-:Y:S01]  /*12e0*/  FSETP.GEU.AND P1, PT, |R37|, 6.5827683646048100446e-37, PT ;  /* 0x036000002500780b */ /* 0x000fe20003f2e200 */
[----:B------:R-:W-:Y:S03]  /*12f0*/  BSSY.RECONVERGENT B2, `(.L_x_22) ;  /* 0x000001e000027945 */ /* 0x000fe60003800200 */
[----:B-1----:R-:W-:-:S08]  /*1300*/  DFMA R40, -R28, R12, 1 ;  /* 0x3ff000001c28742b */ /* 0x002fd0000000010c */
[----:B------:R-:W-:-:S08]  /*1310*/  DFMA R40, R40, R40, R40 ;  /* 0x000000282828722b */ /* 0x000fd00000000028 */
[----:B------:R-:W-:-:S08]  /*1320*/  DFMA R12, R12, R40, R12 ;  /* 0x000000280c0c722b */ /* 0x000fd0000000000c */
[----:B------:R-:W-:-:S08]  /*1330*/  DFMA R40, -R28, R12, 1 ;  /* 0x3ff000001c28742b */ /* 0x000fd0000000010c */
[----:B------:R-:W-:-:S08]  /*1340*/  DFMA R12, R12, R40, R12 ;  /* 0x000000280c0c722b */ /* 0x000fd0000000000c */
[----:B0-----:R-:W-:Y:S02]  /*1350*/  DMUL R32, R12, R36 ;  /* 0x000000240c207228 */ /* 0x001fe40000000000 */
[----:B--2---:R-:W-:-:S08]  /*1360*/  DADD R30, R18, -R30 ;  /* 0x00000000121e7229 */ /* 0x004fd0000000081e */
[----:B------:R-:W-:Y:S02]  /*1370*/  DFMA R34, R22, R30, -R34 ;  /* 0x0000001e1622722b */ /* 0x000fe40000000822 */
[----:B------:R-:W0:Y:S06]  /*1380*/  LDC.64 R30, c[0x0][0x3b0] ;  /* 0x0000ec00ff1e7b82 */ /* 0x000e2c0000000a00 */
[----:B------:R-:W-:Y:S02]  /*1390*/  DFMA R18, R24, R38, R34 ;  /* 0x000000261812722b */ /* 0x000fe40000000022 */
[----:B------:R-:W-:-:S04]  /*13a0*/  DFMA R34, -R28, R32, R36 ;  /* 0x000000201c22722b */ /* 0x000fc80000000124 */
[----:B------:R-:W1:Y:S04]  /*13b0*/  F2F.F32.F64 R11, R18 ;  /* 0x00000012000b7310 */ /* 0x000e680000301000 */
[----:B------:R-:W-:Y:S01]  /*13c0*/  DFMA R12, R12, R34, R32 ;  /* 0x000000220c0c722b */ /* 0x000fe20000000020 */
[----:B------:R-:W-:Y:S01]  /*13d0*/  IMAD.MOV.U32 R34, RZ, RZ, R38 ;  /* 0x000000ffff227224 */ /* 0x000fe200078e0026 */
[----:B------:R-:W-:Y:S01]  /*13e0*/  MOV R38, R18 ;  /* 0x0000001200267202 */ /* 0x000fe20000000f00 */
[----:B------:R-:W-:Y:S02]  /*13f0*/  IMAD.MOV.U32 R35, RZ, RZ, R39 ;  /* 0x000000ffff237224 */ /* 0x000fe400078e0027 */
[----:B------:R-:W-:Y:S02]  /*1400*/  IMAD.MOV.U32 R39, RZ, RZ, R19 ;  /* 0x000000ffff277224 */ /* 0x000fe400078e0013 */
[----:B0-----:R-:W-:-:S04]  /*1410*/  IMAD.WIDE R30, R14, 0x4, R30 ;  /* 0x000000040e1e7825 */ /* 0x001fc800078e021e */
[----:B------:R-:W-:Y:S01]  /*1420*/  FFMA R0, RZ, R29, R13 ;  /* 0x0000001dff007223 */ /* 0x000fe2000000000d */
[----:B-1----:R0:W-:Y:S04]  /*1430*/  STG.E desc[UR4][R30.64], R11 ;  /* 0x0000000b1e007986 */ /* 0x0021e8000c101904 */
[----:B------:R-:W-:-:S13]  /*1440*/  FSETP.GT.AND P0, PT, |R0|, 1.469367938527859385e-39, PT ;  /* 0x001000000000780b */ /* 0x000fda0003f04200 */
[----:B0-----:R-:W-:Y:S05]  /*1450*/  @P0 BRA P1, `(.L_x_23) ;  /* 0x00000000001c0947 */ /* 0x001fea0000800000 */
[----:B------:R-:W-:Y:S01]  /*1460*/  IMAD.MOV.U32 R12, RZ, RZ, R36 ;  /* 0x000000ffff0c7224 */ /* 0x000fe200078e0024 */
[----:B------:R-:W-:Y:S01]  /*1470*/  MOV R0, 0x14c0 ;  /* 0x000014c000007802 */ /* 0x000fe20000000f00 */
[----:B------:R-:W-:Y:S02]  /*1480*/  IMAD.MOV.U32 R13, RZ, RZ, R37 ;  /* 0x000000ffff0d7224 */ /* 0x000fe400078e0025 */
[----:B------:R-:W-:Y:S02]  /*1490*/  IMAD.MOV.U32 R32, RZ, RZ, R28 ;  /* 0x000000ffff207224 */ /* 0x000fe400078e001c */
[----:B------:R-:W-:-:S07]  /*14a0*/  IMAD.MOV.U32 R33, RZ, RZ, R29 ;  /* 0x000000ffff217224 */ /* 0x000fce00078e001d */
[----:B------:R-:W-:Y:S05]  /*14b0*/  CALL.REL.NOINC `($__internal_1_$__cuda_sm20_div_rn_f64_full) ;  /* 0x0000001c00907944 */ /* 0x000fea0003c00000 */
[----:B------:R-:W-:-:S07]  /*14c0*/  IMAD.MOV.U32 R13, RZ, RZ, R11 ;  /* 0x000000ffff0d7224 */ /* 0x000fce00078e000b */
.L_x_23:
[----:B------:R-:W-:Y:S05]  /*14d0*/  BSYNC.RECONVERGENT B2 ;  /* 0x0000000000027941 */ /* 0x000fea0003800200 */
.L_x_22:
[----:B------:R-:W0:Y:S01]  /*14e0*/  LDC.64 R32, c[0x0][0x3a8] ;  /* 0x0000ea00ff207b82 */ /* 0x000e220000000a00 */
[----:B------:R-:W-:Y:S01]  /*14f0*/  DFMA R12, R20, R38, -R12 ;  /* 0x00000026140c722b */ /* 0x000fe2000000080c */
[----:B------:R-:W-:-:S05]  /*1500*/  ISETP.GE.AND P0, PT, R8, R2, PT ;  /* 0x000000020800720c */ /* 0x000fca0003f06270 */
[----:B------:R-:W1:Y:S01]  /*1510*/  F2F.F32.F64 R11, R12 ;  /* 0x0000000c000b7310 */ /* 0x000e620000301000 */
[----:B0-----:R-:W-:-:S07]  /*1520*/  IMAD.WIDE R18, R14, 0x4, R32 ;  /* 0x000000040e127825 */ /* 0x001fce00078e0220 */
[----:B------:R-:W-:Y:S01]  /*1530*/  @P0 IMAD.WIDE R32, R10, 0x4, R32 ;  /* 0x000000040a200825 */ /* 0x000fe200078e0220 */
[----:B-1----:R0:W-:Y:S05]  /*1540*/  STG.E desc[UR4][R18.64], R11 ;  /* 0x0000000b12007986 */ /* 0x0021ea000c101904 */
[----:B------:R-:W2:Y:S01]  /*1550*/  @P0 LDG.E R32, desc[UR4][R32.64] ;  /* 0x0000000420200981 */ /* 0x000ea2000c1e1900 */
[----:B------:R-:W-:Y:S02]  /*1560*/  CS2R R30, SRZ ;  /* 0x00000000001e7805 */ /* 0x000fe4000001ff00 */
[----:B------:R-:W-:Y:S01]  /*1570*/  IADD3 R5, PT, PT, R5, 0x1, RZ ;  /* 0x0000000105057810 */ /* 0x000fe20007ffe0ff */
[----:B------:R-:W-:-:S02]  /*1580*/  VIADD R6, R6, 0x1 ;  /* 0x0000000106067836 */ /* 0x000fc40000000000 */
[----:B------:R-:W-:Y:S02]  /*1590*/  VIADD R9, R9, UR7 ;  /* 0x0000000709097c36 */ /* 0x000fe40008000000 */
[----:B------:R-:W-:Y:S02]  /*15a0*/  VIADD R8, R8, 0x1 ;  /* 0x0000000108087836 */ /* 0x000fe40000000000 */
[----:B------:R-:W-:Y:S02]  /*15b0*/  VIADD R10, R10, UR7 ;  /* 0x000000070a0a7c36 */ /* 0x000fe40008000000 */
[----:B------:R-:W-:Y:S01]  /*15c0*/  VIADD R14, R14, UR7 ;  /* 0x000000070e0e7c36 */ /* 0x000fe20008000000 */
[----:B--2---:R-:W1:Y:S01]  /*15d0*/  @P0 F2F.F64.F32 R40, R32 ;  /* 0x0000002000280310 */ /* 0x004e620000201800 */
[----:B------:R-:W-:-:S04]  /*15e0*/  @P0 FSETP.NAN.AND P1, PT, |R32|, |R32|, PT ;  /* 0x400000202000020b */ /* 0x000fc80003f28200 */
[----:B-1----:R-:W-:Y:S02]  /*15f0*/  @P0 FSEL R30, R40, RZ, !P1 ;  /* 0x000000ff281e0208 */ /* 0x002fe40004800000 */
[----:B------:R-:W-:Y:S01]  /*1600*/  @P0 FSEL R31, R41, RZ, !P1 ;  /* 0x000000ff291f0208 */ /* 0x000fe20004800000 */
[----:B------:R-:W-:Y:S02]  /*1610*/  DSETP.NAN.AND P0, PT, R12, R12, PT ;  /* 0x0000000c0c00722a */ /* 0x000fe40003f08000 */
[----:B------:R-:W-:-:S03]  /*1620*/  DADD R40, -R16, R36 ;  /* 0x0000000010287229 */ /* 0x000fc60000000124 */
[----:B------:R-:W-:Y:S01]  /*1630*/  DADD R30, -R30, R16 ;  /* 0x000000001e1e7229 */ /* 0x000fe20000000110 */
[----:B------:R-:W-:Y:S02]  /*1640*/  FSEL R36, R12, RZ, !P0 ;  /* 0x000000ff0c247208 */ /* 0x000fe40004000000 */
[----:B------:R-:W-:Y:S02]  /*1650*/  FSEL R37, R13, RZ, !P0 ;  /* 0x000000ff0d257208 */ /* 0x000fe40004000000 */
[----:B------:R-:W-:-:S04]  /*1660*/  ISETP.NE.AND P0, PT, R5, RZ, PT ;  /* 0x000000ff0500720c */ /* 0x000fc80003f05270 */
[----:B0-----:R-:W-:Y:S02]  /*1670*/  DADD R18, R36, R30 ;  /* 0x0000000024127229 */ /* 0x001fe4000000001e */
[----:B------:R-:W-:-:S08]  /*1680*/  DFMA R36, R28, R36, R40 ;  /* 0x000000241c24722b */ /* 0x000fd00000000028 */
[----:B------:R-:W-:Y:S01]  /*1690*/  IMAD.MOV.U32 R16, RZ, RZ, R18 ;  /* 0x000000ffff107224 */ /* 0x000fe200078e0012 */
[----:B------:R-:W-:Y:S01]  /*16a0*/  MOV R17, R19 ;  /* 0x0000001300117202 */ /* 0x000fe20000000f00 */
[----:B------:R-:W-:Y:S06]  /*16b0*/  @P0 BRA `(.L_x_24) ;  /* 0xfffffff800e80947 */ /* 0x000fec000383ffff */
[----:B------:R-:W-:Y:S05]  /*16c0*/  BSYNC.RECONVERGENT B1 ;  /* 0x0000000000017941 */ /* 0x000fea0003800200 */
.L_x_21:
[----:B------:R-:W-:Y:S05]  /*16d0*/  BSYNC.RECONVERGENT B0 ;  /* 0x0000000000007941 */ /* 0x000fea0003800200 */
.L_x_20:
[----:B------:R-:W0:Y:S02]  /*16e0*/  LDCU UR6, c[0x0][0x394] ;  /* 0x00007280ff0677ac */ /* 0x000e240008000800 */
[----:B0-----:R-:W-:-:S04]  /*16f0*/  IADD3 R3, PT, PT, R3, -UR6, R4 ;  /* 0x8000000603037c10 */ /* 0x001fc8000fffe004 */
[----:B------:R-:W-:-:S13]  /*1700*/  ISETP.GT.U32.AND P0, PT, R3, -0x4, PT ;  /* 0xfffffffc0300780c */ /* 0x000fda0003f04070 */
[----:B------:R-:W-:Y:S05]  /*1710*/  @P0 EXIT ;  /* 0x000000000000094d */ /* 0x000fea0003800000 */
[----:B------:R-:W0:Y:S01]  /*1720*/  LDCU UR6, c[0x0][0x390] ;  /* 0x00007200ff0677ac */ /* 0x000e220008000800 */
[C---:B------:R-:W-:Y:S02]  /*1730*/  VIADD R3, R6.reuse, 0x1 ;  /* 0x0000000106037836 */ /* 0x040fe40000000000 */
[C-C-:B------:R-:W-:Y:S01]  /*1740*/  IMAD.IADD R5, R6.reuse, 0x1, -R7.reuse ;  /* 0x0000000106057824 */ /* 0x140fe200078e0a07 */
[----:B------:R-:W1:Y:S01]  /*1750*/  LDCU UR7, c[0x0][0x394] ;  /* 0x00007280ff0777ac */ /* 0x000e620008000800 */
[----:B------:R-:W-:Y:S02]  /*1760*/  IMAD.IADD R10, R3, 0x1, -R7 ;  /* 0x00000001030a7824 */ /* 0x000fe400078e0a07 */
[----:B------:R-:W-:Y:S02]  /*1770*/  VIADD R4, R6, 0xfffffffe ;  /* 0xfffffffe06047836 */ /* 0x000fe40000000000 */
[C---:B------:R-:W-:Y:S02]  /*1780*/  VIADD R8, R5.reuse, 0x3 ;  /* 0x0000000305087836 */ /* 0x040fe40000000000 */
[----:B------:R-:W-:-:S02]  /*1790*/  VIADD R0, R5, 0x2 ;  /* 0x0000000205007836 */ /* 0x000fc40000000000 */
[--C-:B0-----:R-:W-:Y:S02]  /*17a0*/  IMAD R7, R10, UR6, R15.reuse ;  /* 0x000000060a077c24 */ /* 0x101fe4000f8e020f */
[--C-:B------:R-:W-:Y:S02]  /*17b0*/  IMAD R4, R4, UR6, R15.reuse ;  /* 0x0000000604047c24 */ /* 0x100fe4000f8e020f */
[--C-:B------:R-:W-:Y:S02]  /*17c0*/  IMAD R6, R6, UR6, R15.reuse ;  /* 0x0000000606067c24 */ /* 0x100fe4000f8e020f */
[--C-:B------:R-:W-:Y:S02]  /*17d0*/  IMAD R8, R8, UR6, R15.reuse ;  /* 0x0000000608087c24 */ /* 0x100fe4000f8e020f */
[--C-:B------:R-:W-:Y:S02]  /*17e0*/  IMAD R9, R0, UR6, R15.reuse ;  /* 0x0000000600097c24 */ /* 0x100fe4000f8e020f */
[----:B-1----:R-:W-:-:S07]  /*17f0*/  IMAD R10, R5, UR6, R15 ;  /* 0x00000006050a7c24 */ /* 0x002fce000f8e020f */
.L_x_33:
[----:B------:R-:W0:Y:S02]  /*1800*/  LDC.64 R14, c[0x0][0x380] ;  /* 0x0000e000ff0e7b82 */ /* 0x000e240000000a00 */
[----:B0-----:R-:W-:-:S04]  /*1810*/  IMAD.WIDE R16, R6, 0x8, R14 ;  /* 0x0000000806107825 */ /* 0x001fc800078e020e */
[----:B------:R-:W-:Y:S02]  /*1820*/  IMAD.WIDE R14, R4, 0x8, R14 ;  /* 0x00000008040e7825 */ /* 0x000fe400078e020e */
[----:B------:R-:W2:Y:S04]  /*1830*/  LDG.E.64.CONSTANT R16, desc[UR4][R16.64] ;  /* 0x0000000410107981 */ /* 0x000ea8000c1e9b00 */
[----:B------:R-:W2:Y:S01]  /*1840*/  LDG.E.64.CONSTANT R14, desc[UR4][R14.64] ;  /* 0x000000040e0e7981 */ /* 0x000ea2000c1e9b00 */
[----:B------:R-:W0:Y:S01]  /*1850*/  MUFU.RCP64H R13, R29 ;  /* 0x0000001d000d7308 */ /* 0x000e220000001800 */
[----:B------:R-:W-:Y:S01]  /*1860*/  HFMA2 R12, -RZ, RZ, 0, 5.9604644775390625e-08 ;  /* 0x00000001ff0c7431 */ /* 0x000fe200000001ff */
[----:B------:R-:W-:Y:S01]  /*1870*/  FSETP.GEU.AND P1, PT, |R37|, 6.5827683646048100446e-37, PT ;  /* 0x036000002500780b */ /* 0x000fe20003f2e200 */
[----:B------:R-:W-:Y:S04]  /*1880*/  BSSY.RECONVERGENT B0, `(.L_x_25) ;  /* 0x000001b000007945 */ /* 0x000fe80003800200 */
[----:B0-----:R-:W-:-:S08]  /*1890*/  DFMA R30, -R28, R12, 1 ;  /* 0x3ff000001c1e742b */ /* 0x001fd0000000010c */
[----:B------:R-:W-:-:S08]  /*18a0*/  DFMA R30, R30, R30, R30 ;  /* 0x0000001e1e1e722b */ /* 0x000fd0000000001e */
[----:B------:R-:W-:Y:S02]  /*18b0*/  DFMA R32, R12, R30, R12 ;  /* 0x0000001e0c20722b */ /* 0x000fe4000000000c */
[----:B------:R-:W-:-:S06]  /*18c0*/  DMUL R30, R26, R34 ;  /* 0x000000221a1e7228 */ /* 0x000fcc0000000000 */
[----:B------:R-:W-:-:S08]  /*18d0*/  DFMA R34, -R28, R32, 1 ;  /* 0x3ff000001c22742b */ /* 0x000fd00000000120 */
[----:B------:R-:W-:Y:S02]  /*18e0*/  DFMA R40, R32, R34, R32 ;  /* 0x000000222028722b */ /* 0x000fe40000000020 */
[----:B--2---:R-:W-:-:S08]  /*18f0*/  DADD R12, R16, -R14 ;  /* 0x00000000100c7229 */ /* 0x004fd0000000080e */
[----:B------:R-:W-:Y:S02]  /*1900*/  DFMA R30, R22, R12, -R30 ;  /* 0x0000000c161e722b */ /* 0x000fe4000000081e */
[----:B------:R-:W0:Y:S06]  /*1910*/  LDC.64 R12, c[0x0][0x3b0] ;  /* 0x0000ec00ff0c7b82 */ /* 0x000e2c0000000a00 */
[----:B------:R-:W-:Y:S02]  /*1920*/  DFMA R34, R24, R38, R30 ;  /* 0x000000261822722b */ /* 0x000fe4000000001e */
[----:B------:R-:W-:-:S04]  /*1930*/  DMUL R30, R40, R36 ;  /* 0x00000024281e7228 */ /* 0x000fc80000000000 */
[----:B------:R-:W1:Y:S04]  /*1940*/  F2F.F32.F64 R11, R34 ;  /* 0x00000022000b7310 */ /* 0x000e680000301000 */
[----:B------:R-:W-:Y:S01]  /*1950*/  DFMA R32, -R28, R30, R36 ;  /* 0x0000001e1c20722b */ /* 0x000fe20000000124 */
[----:B0-----:R-:W-:-:S07]  /*1960*/  IMAD.WIDE R14, R6, 0x4, R12 ;  /* 0x00000004060e7825 */ /* 0x001fce00078e020c */
[----:B------:R-:W-:Y:S01]  /*1970*/  DFMA R12, R40, R32, R30 ;  /* 0x00000020280c722b */ /* 0x000fe2000000001e */
[----:B-1----:R0:W-:Y:S09]  /*1980*/  STG.E desc[UR4][R14.64], R11 ;  /* 0x0000000b0e007986 */ /* 0x0021f2000c101904 */
[----:B------:R-:W-:-:S05]  /*1990*/  FFMA R0, RZ, R29, R13 ;  /* 0x0000001dff007223 */ /* 0x000fca000000000d */
        /* <DEDUP_REMOVED lines=9> */
.L_x_26:
[----:B------:R-:W-:Y:S05]  /*1a30*/  BSYNC.RECONVERGENT B0 ;  /* 0x0000000000007941 */ /* 0x000fea0003800200 */
.L_x_25:
[----:B------:R-:W0:Y:S01]  /*1a40*/  LDC.64 R14, c[0x0][0x380] ;  /* 0x0000e000ff0e7b82 */ /* 0x000e220000000a00 */
[----:B------:R-:W-:Y:S01]  /*1a50*/  DFMA R12, R20, R34, -R12 ;  /* 0x00000022140c722b */ /* 0x000fe2000000080c */
[----:B------:R-:W-:-:S05]  /*1a60*/  ISETP.GE.AND P0, PT, R5, R2, PT ;  /* 0x000000020500720c */ /* 0x000fca0003f06270 */
[----:B------:R-:W1:Y:S01]  /*1a70*/  F2F.F32.F64 R49, R12 ;  /* 0x0000000c00317310 */ /* 0x000e620000301000 */
[----:B------:R-:W2:Y:S08]  /*1a80*/  LDC R0, c[0x0][0x390] ;  /* 0x0000e400ff007b82 */ /* 0x000eb00000000800 */
[----:B------:R-:W3:Y:S01]  /*1a90*/  LDC.64 R30, c[0x0][0x3a8] ;  /* 0x0000ea00ff1e7b82 */ /* 0x000ee20000000a00 */
[----:B0-----:R-:W-:-:S04]  /*1aa0*/  IMAD.WIDE R32, R6, 0x8, R14 ;  /* 0x0000000806207825 */ /* 0x001fc800078e020e */
[----:B------:R-:W-:-:S04]  /*1ab0*/  IMAD.WIDE R44, R4, 0x8, R14 ;  /* 0x00000008042c7825 */ /* 0x000fc800078e020e */
[----:B--2---:R-:W-:-:S04]  /*1ac0*/  IMAD.WIDE R14, R0, 0x8, R32 ;  /* 0x00000008000e7825 */ /* 0x004fc800078e0220 */
[----:B------:R-:W-:Y:S02]  /*1ad0*/  IMAD.WIDE R44, R0, 0x8, R44 ;  /* 0x00000008002c7825 */ /* 0x000fe400078e022c */
[----:B------:R-:W2:Y:S04]  /*1ae0*/  LDG.E.64.CONSTANT R14, desc[UR4][R14.64] ;  /* 0x000000040e0e7981 */ /* 0x000ea8000c1e9b00 */
[----:B------:R-:W2:Y:S01]  /*1af0*/  LDG.E.64.CONSTANT R44, desc[UR4][R44.64] ;  /* 0x000000042c2c7981 */ /* 0x000ea2000c1e9b00 */
[----:B---3--:R-:W-:-:S04]  /*1b00*/  IMAD.WIDE R32, R6, 0x4, R30 ;  /* 0x0000000406207825 */ /* 0x008fc800078e021e */
[----:B------:R-:W-:Y:S01]  /*1b10*/  @P0 IMAD.WIDE R46, R10, 0x4, R30 ;  /* 0x000000040a2e0825 */ /* 0x000fe200078e021e */
[----:B-1----:R0:W-:Y:S04]  /*1b20*/  STG.E desc[UR4][R32.64], R49 ;  /* 0x0000003120007986 */ /* 0x0021e8000c101904 */
[----:B------:R-:W3:Y:S01]  /*1b30*/  @P0 LDG.E R11, desc[UR4][R46.64] ;  /* 0x000000042e0b0981 */ /* 0x000ee2000c1e1900 */
[----:B------:R-:W1:Y:S01]  /*1b40*/  MUFU.RCP64H R31, R29 ;  /* 0x0000001d001f7308 */ /* 0x000e620000001800 */
[----:B------:R-:W-:Y:S01]  /*1b50*/  IMAD.MOV.U32 R30, RZ, RZ, 0x1 ;  /* 0x00000001ff1e7424 */ /* 0x000fe200078e00ff */
[----:B------:R-:W-:Y:S01]  /*1b60*/  DSETP.NAN.AND P1, PT, R12, R12, PT ;  /* 0x0000000c0c00722a */ /* 0x000fe20003f28000 */
[----:B------:R-:W-:Y:S01]  /*1b70*/  BSSY.RECONVERGENT B0, `(.L_x_27) ;  /* 0x000002b000007945 */ /* 0x000fe20003800200 */
[----:B------:R-:W-:-:S02]  /*1b80*/  DADD R36, -R18, R36 ;  /* 0x0000000012247229 */ /* 0x000fc40000000124 */
[----:B------:R-:W-:Y:S01]  /*1b90*/  DMUL R42, R26, R38 ;  /* 0x000000261a2a7228 */ /* 0x000fe20000000000 */
[----:B0-----:R-:W0:Y:S01]  /*1ba0*/  LDC.64 R32, c[0x0][0x3b0] ;  /* 0x0000ec00ff207b82 */ /* 0x001e220000000a00 */
[----:B------:R-:W-:Y:S02]  /*1bb0*/  FSEL R12, R12, RZ, !P1 ;  /* 0x000000ff0c0c7208 */ /* 0x000fe40004800000 */
[----:B------:R-:W-:-:S06]  /*1bc0*/  FSEL R13, R13, RZ, !P1 ;  /* 0x000000ff0d0d7208 */ /* 0x000fcc0004800000 */
[C---:B------:R-:W-:Y:S02]  /*1bd0*/  DFMA R38, R28.reuse, R12, R36 ;  /* 0x0000000c1c26722b */ /* 0x040fe40000000024 */
[----:B-1----:R-:W-:-:S08]  /*1be0*/  DFMA R40, -R28, R30, 1 ;  /* 0x3ff000001c28742b */ /* 0x002fd0000000011e */
[----:B------:R-:W-:Y:S01]  /*1bf0*/  DFMA R40, R40, R40, R40 ;  /* 0x000000282828722b */ /* 0x000fe20000000028 */
[----:B0-----:R-:W-:-:S07]  /*1c00*/  IMAD.WIDE R32, R6, 0x4, R32 ;  /* 0x0000000406207825 */ /* 0x001fce00078e0220 */
[----:B------:R-:W-:Y:S01]  /*1c10*/  DFMA R30, R30, R40, R30 ;  /* 0x000000281e1e722b */ /* 0x000fe2000000001e */
[----:B------:R-:W-:-:S07]  /*1c20*/  IMAD.WIDE R32, R0, 0x4, R32 ;  /* 0x0000000400207825 */ /* 0x000fce00078e0220 */
[----:B------:R-:W-:-:S08]  /*1c30*/  DFMA R40, -R28, R30, 1 ;  /* 0x3ff000001c28742b */ /* 0x000fd0000000011e */
[----:B------:R-:W-:Y:S02]  /*1c40*/  DFMA R40, R30, R40, R30 ;  /* 0x000000281e28722b */ /* 0x000fe4000000001e */
[----:B--2---:R-:W-:-:S08]  /*1c50*/  DADD R44, R14, -R44 ;  /* 0x000000000e2c7229 */ /* 0x004fd0000000082c */
[----:B------:R-:W-:Y:S02]  /*1c60*/  DFMA R36, R22, R44, -R42 ;  /* 0x0000002c1624722b */ /* 0x000fe4000000082a */
[----:B------:R-:W-:Y:S01]  /*1c70*/  DMUL R42, R40, R38 ;  /* 0x00000026282a7228 */ /* 0x000fe20000000000 */
[----:B---3--:R-:W0:Y:S01]  /*1c80*/  @P0 F2F.F64.F32 R44, R11 ;  /* 0x0000000b002c0310 */ /* 0x008e220000201800 */
[----:B------:R-:W-:-:S04]  /*1c90*/  @P0 FSETP.NAN.AND P1, PT, |R11|, |R11|, PT ;  /* 0x4000000b0b00020b */ /* 0x000fc80003f28200 */
[----:B------:R-:W-:Y:S02]  /*1ca0*/  DFMA R36, R24, R34, R36 ;  /* 0x000000221824722b */ /* 0x000fe40000000024 */
[----:B------:R-:W-:-:S04]  /*1cb0*/  DFMA R30, -R28, R42, R38 ;  /* 0x0000002a1c1e722b */ /* 0x000fc80000000126 */
[----:B------:R-:W1:Y:S04]  /*1cc0*/  F2F.F32.F64 R46, R36 ;  /* 0x00000024002e7310 */ /* 0x000e680000301000 */
[----:B------:R-:W-:Y:S01]  /*1cd0*/  DFMA R30, R40, R30, R42 ;  /* 0x0000001e281e722b */ /* 0x000fe2000000002a */
[----:B0-----:R-:W-:Y:S02]  /*1ce0*/  @P0 FSEL R0, R44, RZ, !P1 ;  /* 0x000000ff2c000208 */ /* 0x001fe40004800000 */
[----:B------:R-:W-:Y:S02]  /*1cf0*/  CS2R R40, SRZ ;  /* 0x0000000000287805 */ /* 0x000fe4000001ff00 */
[----:B------:R-:W-:Y:S02]  /*1d00*/  @P0 FSEL R45, R45, RZ, !P1 ;  /* 0x000000ff2d2d0208 */ /* 0x000fe40004800000 */
[----:B------:R-:W-:-:S02]  /*1d10*/  @P0 MOV R40, R0 ;  /* 0x0000000000280202 */ /* 0x000fc40000000f00 */
[----:B------:R-:W-:Y:S01]  /*1d20*/  FSETP.GEU.AND P1, PT, |R39|, 6.5827683646048100446e-37, PT ;  /* 0x036000002700780b */ /* 0x000fe20003f2e200 */
[----:B------:R-:W-:Y:S02]  /*1d30*/  @P0 IMAD.MOV.U32 R41, RZ, RZ, R45 ;  /* 0x000000ffff290224 */ /* 0x000fe400078e002d */
[----:B------:R-:W-:Y:S01]  /*1d40*/  FFMA R0, RZ, R29, R31 ;  /* 0x0000001dff007223 */ /* 0x000fe2000000001f */
[----:B-1----:R0:W-:Y:S03]  /*1d50*/  STG.E desc[UR4][R32.64], R46 ;  /* 0x0000002e20007986 */ /* 0x0021e6000c101904 */
[----:B------:R-:W-:Y:S01]  /*1d60*/  DADD R18, -R40, R18 ;  /* 0x0000000028127229 */ /* 0x000fe20000000112 */
[----:B------:R-:W-:-:S07]  /*1d70*/  FSETP.GT.AND P0, PT, |R0|, 1.469367938527859385e-39, PT ;  /* 0x001000000000780b */ /* 0x000fce0003f04200 */
[----:B------:R-:W-:-:S06]  /*1d80*/  DADD R18, R12, R18 ;  /* 0x000000000c127229 */ /* 0x000fcc0000000012 */
[----:B0-----:R-:W-:Y:S05]  /*1d90*/  @P0 BRA P1, `(.L_x_28) ;  /* 0x0000000000200947 */ /* 0x001fea0000800000 */
[----:B------:R-:W-:Y:S01]  /*1da0*/  IMAD.MOV.U32 R12, RZ, RZ, R38 ;  /* 0x000000ffff0c7224 */ /* 0x000fe200078e0026 */
[----:B------:R-:W-:Y:S01]  /*1db0*/  MOV R0, 0x1e00 ;  /* 0x00001e0000007802 */ /* 0x000fe20000000f00 */
[----:B------:R-:W-:Y:S02]  /*1dc0*/  IMAD.MOV.U32 R13, RZ, RZ, R39 ;  /* 0x000000ffff0d7224 */ /* 0x000fe400078e0027 */
[----:B------:R-:W-:Y:S02]  /*1dd0*/  IMAD.MOV.U32 R32, RZ, RZ, R28 ;  /* 0x000000ffff207224 */ /* 0x000fe400078e001c */
[----:B------:R-:W-:-:S07]  /*1de0*/  IMAD.MOV.U32 R33, RZ, RZ, R29 ;  /* 0x000000ffff217224 */ /* 0x000fce00078e001d */
[----:B------:R-:W-:Y:S05]  /*1df0*/  CALL.REL.NOINC `($__internal_1_$__cuda_sm20_div_rn_f64_full) ;  /* 0x0000001400407944 */ /* 0x000fea0003c00000 */
[----:B------:R-:W-:Y:S01]  /*1e00*/  MOV R30, R12 ;  /* 0x0000000c001e7202 */ /* 0x000fe20000000f00 */
[----:B------:R-:W-:-:S07]  /*1e10*/  IMAD.MOV.U32 R31, RZ, RZ, R11 ;  /* 0x000000ffff1f7224 */ /* 0x000fce00078e000b */
.L_x_28:
[----:B------:R-:W-:Y:S05]  /*1e20*/  BSYNC.RECONVERGENT B0 ;  /* 0x0000000000007941 */ /* 0x000fea0003800200 */
.L_x_27:
[----:B------:R-:W0:Y:S01]  /*1e30*/  LDC.64 R12, c[0x0][0x380] ;  /* 0x0000e000ff0c7b82 */ /* 0x000e220000000a00 */
[----:B------:R-:W-:Y:S01]  /*1e40*/  VIADD R41, R5, 0x1 ;  /* 0x0000000105297836 */ /* 0x000fe20000000000 */
[----:B------:R-:W-:-:S06]  /*1e50*/  DFMA R30, R20, R36, -R30 ;  /* 0x00000024141e722b */ /* 0x000fcc000000081e */
[----:B------:R-:W1:Y:S01]  /*1e60*/  LDC R11, c[0x0][0x390] ;  /* 0x0000e400ff0b7b82 */ /* 0x000e620000000800 */
[----:B0-----:R-:W-:-:S07]  /*1e70*/  IMAD.WIDE R32, R6, 0x8, R12 ;  /* 0x0000000806207825 */ /* 0x001fce00078e020c */
[----:B------:R-:W0:Y:S01]  /*1e80*/  LDC.64 R12, c[0x0][0x3a8] ;  /* 0x0000ea00ff0c7b82 */ /* 0x000e220000000a00 */
[----:B-1----:R-:W-:-:S04]  /*1e90*/  IMAD.WIDE R32, R11, 0x8, R32 ;  /* 0x000000080b207825 */ /* 0x002fc800078e0220 */
[----:B------:R-:W-:Y:S01]  /*1ea0*/  IMAD.WIDE R32, R11, 0x8, R32 ;  /* 0x000000080b207825 */ /* 0x000fe200078e0220 */
[----:B------:R-:W-:-:S05]  /*1eb0*/  ISETP.GE.AND P0, PT, R41, R2, PT ;  /* 0x000000022900720c */ /* 0x000fca0003f06270 */
[----:B------:R-:W2:Y:S01]  /*1ec0*/  LDG.E.64.CONSTANT R32, desc[UR4][R32.64] ;  /* 0x0000000420207981 */ /* 0x000ea2000c1e9b00 */
[----:B------:R-:W1:Y:S01]  /*1ed0*/  F2F.F32.F64 R47, R30 ;  /* 0x0000001e002f7310 */ /* 0x000e620000301000 */
[----:B0-----:R-:W-:-:S06]  /*1ee0*/  IMAD.WIDE R42, R6, 0x4, R12 ;  /* 0x00000004062a7825 */ /* 0x001fcc00078e020c */
[----:B------:R-:W-:-:S04]  /*1ef0*/  @P0 IMAD.WIDE R44, R7, 0x4, R12 ;  /* 0x00000004072c0825 */ /* 0x000fc800078e020c */
[----:B------:R-:W-:-:S05]  /*1f00*/  IMAD.WIDE R42, R11, 0x4, R42 ;  /* 0x000000040b2a7825 */ /* 0x000fca00078e022a */
[----:B-1----:R0:W-:Y:S04]  /*1f10*/  STG.E desc[UR4][R42.64], R47 ;  /* 0x0000002f2a007986 */ /* 0x0021e8000c101904 */
[----:B------:R1:W3:Y:S01]  /*1f20*/  @P0 LDG.E R0, desc[UR4][R44.64] ;  /* 0x000000042c000981 */ /* 0x0002e2000c1e1900 */
[----:B------:R-:W4:Y:S01]  /*1f30*/  MUFU.RCP64H R41, R29 ;  /* 0x0000001d00297308 */ /* 0x000f220000001800 */
[----:B------:R-:W-:Y:S01]  /*1f40*/  IMAD.MOV.U32 R40, RZ, RZ, 0x1 ;  /* 0x00000001ff287424 */ /* 0x000fe200078e00ff */
[----:B------:R-:W-:Y:S01]  /*1f50*/  DSETP.NAN.AND P1, PT, R30, R30, PT ;  /* 0x0000001e1e00722a */ /* 0x000fe20003f28000 */
[----:B------:R-:W-:Y:S01]  /*1f60*/  BSSY.RECONVERGENT B0, `(.L_x_29) ;  /* 0x000002c000007945 */ /* 0x000fe20003800200 */
[----:B------:R-:W-:-:S04]  /*1f70*/  DMUL R34, R26, R34 ;  /* 0x000000221a227228 */ /* 0x000fc80000000000 */
[----:B------:R-:W-:Y:S02]  /*1f80*/  FSEL R30, R30, RZ, !P1 ;  /* 0x000000ff1e1e7208 */ /* 0x000fe40004800000 */
[----:B------:R-:W-:Y:S01]  /*1f90*/  FSEL R31, R31, RZ, !P1 ;  /* 0x000000ff1f1f7208 */ /* 0x000fe20004800000 */
[----:B----4-:R-:W-:-:S08]  /*1fa0*/  DFMA R12, -R28, R40, 1 ;  /* 0x3ff000001c0c742b */ /* 0x010fd00000000128 */
[----:B------:R-:W-:-:S08]  /*1fb0*/  DFMA R12, R12, R12, R12 ;  /* 0x0000000c0c0c722b */ /* 0x000fd0000000000c */
[----:B------:R-:W-:Y:S02]  /*1fc0*/  DFMA R40, R40, R12, R40 ;  /* 0x0000000c2828722b */ /* 0x000fe40000000028 */
[----:B------:R-:W4:Y:S02]  /*1fd0*/  LDC.64 R12, c[0x0][0x3b0] ;  /* 0x0000ec00ff0c7b82 */ /* 0x000f240000000a00 */
[----:B----4-:R-:W-:-:S04]  /*1fe0*/  IMAD.WIDE R12, R6, 0x4, R12 ;  /* 0x00000004060c7825 */ /* 0x010fc800078e020c */
[----:B------:R-:W-:-:S04]  /*1ff0*/  IMAD.WIDE R12, R11, 0x4, R12 ;  /* 0x000000040b0c7825 */ /* 0x000fc800078e020c */
[----:B------:R-:W-:Y:S01]  /*2000*/  IMAD.WIDE R12, R11, 0x4, R12 ;  /* 0x000000040b0c7825 */ /* 0x000fe200078e020c */
[----:B--2---:R-:W-:Y:S02]  /*2010*/  DADD R32, -R16, R32 ;  /* 0x0000000010207229 */ /* 0x004fe40000000120 */
[----:B------:R-:W-:Y:S02]  /*2020*/  DADD R16, -R18, R38 ;  /* 0x0000000012107229 */ /* 0x000fe40000000126 */
[----:B------:R-:W-:-:S04]  /*2030*/  DFMA R38, -R28, R40, 1 ;  /* 0x3ff000001c26742b */ /* 0x000fc80000000128 */
[----:B------:R-:W-:Y:S02]  /*2040*/  DFMA R34, R22, R32, -R34 ;  /* 0x000000201622722b */ /* 0x000fe40000000822 */
[----:B------:R-:W-:Y:S02]  /*2050*/  DFMA R16, R28, R30, R16 ;  /* 0x0000001e1c10722b */ /* 0x000fe40000000010 */
[----:B------:R-:W-:-:S04]  /*2060*/  DFMA R38, R40, R38, R40 ;  /* 0x000000262826722b */ /* 0x000fc80000000028 */
[----:B------:R-:W-:-:S04]  /*2070*/  DFMA R34, R24, R36, R34 ;  /* 0x000000241822722b */ /* 0x000fc80000000022 */
[----:B------:R-:W-:Y:S02]  /*2080*/  DMUL R40, R38, R16 ;  /* 0x0000001026287228 */ /* 0x000fe40000000000 */
[----:B-1----:R-:W1:Y:S01]  /*2090*/  F2F.F32.F64 R45, R34 ;  /* 0x00000022002d7310 */ /* 0x002e620000301000 */
[----:B---3--:R-:W-:-:S05]  /*20a0*/  @P0 FSETP.NAN.AND P1, PT, |R0|, |R0|, PT ;  /* 0x400000000000020b */ /* 0x008fca0003f28200 */
[----:B0-----:R-:W-:Y:S02]  /*20b0*/  DFMA R42, -R28, R40, R16 ;  /* 0x000000281c2a722b */ /* 0x001fe40000000110 */
[----:B------:R-:W0:Y:S06]  /*20c0*/  @P0 F2F.F64.F32 R32, R0 ;  /* 0x0000000000200310 */ /* 0x000e2c0000201800 */
[----:B------:R-:W-:Y:S01]  /*20d0*/  DFMA R38, R38, R42, R40 ;  /* 0x0000002a2626722b */ /* 0x000fe20000000028 */
[----:B-1----:R1:W-:Y:S01]  /*20e0*/  STG.E desc[UR4][R12.64], R45 ;  /* 0x0000002d0c007986 */ /* 0x0023e2000c101904 */
[----:B0-----:R-:W-:-:S02]  /*20f0*/  @P0 FSEL R0, R33, RZ, !P1 ;  /* 0x000000ff21000208 */ /* 0x001fc40004800000 */
[----:B------:R-:W-:Y:S02]  /*2100*/  @P0 FSEL R11, R32, RZ, !P1 ;  /* 0x000000ff200b0208 */ /* 0x000fe40004800000 */
[----:B------:R-:W-:Y:S02]  /*2110*/  CS2R R32, SRZ ;  /* 0x0000000000207805 */ /* 0x000fe4000001ff00 */
[----:B------:R-:W-:Y:S01]  /*2120*/  FSETP.GEU.AND P1, PT, |R17|, 6.5827683646048100446e-37, PT ;  /* 0x036000001100780b */ /* 0x000fe20003f2e200 */
[----:B------:R-:W-:Y:S02]  /*2130*/  @P0 IMAD.MOV.U32 R33, RZ, RZ, R0 ;  /* 0x000000ffff210224 */ /* 0x000fe400078e0000 */
[----:B------:R-:W-:Y:S01]  /*2140*/  FFMA R0, RZ, R29, R39 ;  /* 0x0000001dff007223 */ /* 0x000fe20000000027 */
[----:B------:R-:W-:-:S04]  /*2150*/  @P0 IMAD.MOV.U32 R32, RZ, RZ, R11 ;  /* 0x000000ffff200224 */ /* 0x000fc800078e000b */
[----:B------:R-:W-:Y:S02]  /*2160*/  FSETP.GT.AND P0, PT, |R0|, 1.469367938527859385e-39, PT ;  /* 0x001000000000780b */ /* 0x000fe40003f04200 */
[----:B------:R-:W-:-:S08]  /*2170*/  DADD R18, R18, -R32 ;  /* 0x0000000012127229 */ /* 0x000fd00000000820 */
[----:B------:R-:W-:-:S03]  /*2180*/  DADD R18, R30, R18 ;  /* 0x000000001e127229 */ /* 0x000fc60000000012 */
[----:B-1----:R-:W-:Y:S08]  /*2190*/  @P0 BRA P1, `(.L_x_30) ;  /* 0x0000000000200947 */ /* 0x002ff00000800000 */
[----:B------:R-:W-:Y:S01]  /*21a0*/  MOV R12, R16 ;  /* 0x00000010000c7202 */ /* 0x000fe20000000f00 */
[----:B------:R-:W-:Y:S01]  /*21b0*/  IMAD.MOV.U32 R13, RZ, RZ, R17 ;  /* 0x000000ffff0d7224 */ /* 0x000fe200078e0011 */
[----:B------:R-:W-:Y:S01]  /*21c0*/  MOV R0, 0x2200 ;  /* 0x0000220000007802 */ /* 0x000fe20000000f00 */
[----:B------:R-:W-:Y:S02]  /*21d0*/  IMAD.MOV.U32 R32, RZ, RZ, R28 ;  /* 0x000000ffff207224 */ /* 0x000fe400078e001c */
[----:B------:R-:W-:-:S07]  /*21e0*/  IMAD.MOV.U32 R33, RZ, RZ, R29 ;  /* 0x000000ffff217224 */ /* 0x000fce00078e001d */
[----:B------:R-:W-:Y:S05]  /*21f0*/  CALL.REL.NOINC `($__internal_1_$__cuda_sm20_div_rn_f64_full) ;  /* 0x0000001000407944 */ /* 0x000fea0003c00000 */
[----:B------:R-:W-:Y:S02]  /*2200*/  IMAD.MOV.U32 R38, RZ, RZ, R12 ;  /* 0x000000ffff267224 */ /* 0x000fe400078e000c */
[----:B------:R-:W-:-:S07]  /*2210*/  IMAD.MOV.U32 R39, RZ, RZ, R11 ;  /* 0x000000ffff277224 */ /* 0x000fce00078e000b */
.L_x_30:
[----:B------:R-:W-:Y:S05]  /*2220*/  BSYNC.RECONVERGENT B0 ;  /* 0x0000000000007941 */ /* 0x000fea0003800200 */
.L_x_29:
[----:B------:R-:W0:Y:S01]  /*2230*/  LDC.64 R12, c[0x0][0x380] ;  /* 0x0000e000ff0c7b82 */ /* 0x000e220000000a00 */
[----:B------:R-:W-:Y:S01]  /*2240*/  IADD3 R11, PT, PT, R5, 0x2, RZ ;  /* 0x00000002050b7810 */ /* 0x000fe20007ffe0ff */
[----:B------:R-:W-:-:S06]  /*2250*/  DFMA R38, R20, R34, -R38 ;  /* 0x000000221426722b */ /* 0x000fcc0000000826 */
[----:B------:R-:W1:Y:S01]  /*2260*/  LDC R0, c[0x0][0x390] ;  /* 0x0000e400ff007b82 */ /* 0x000e620000000800 */
[----:B0-----:R-:W-:-:S07]  /*2270*/  IMAD.WIDE R30, R6, 0x8, R12 ;  /* 0x00000008061e7825 */ /* 0x001fce00078e020c */
[----:B------:R-:W0:Y:S01]  /*2280*/  LDC.64 R12, c[0x0][0x3a8] ;  /* 0x0000ea00ff0c7b82 */ /* 0x000e220000000a00 */
[----:B-1----:R-:W-:-:S04]  /*2290*/  IMAD.WIDE R30, R0, 0x8, R30 ;  /* 0x00000008001e7825 */ /* 0x002fc800078e021e */
[----:B------:R-:W-:-:S04]  /*22a0*/  IMAD.WIDE R30, R0, 0x8, R30 ;  /* 0x00000008001e7825 */ /* 0x000fc800078e021e */
[----:B------:R-:W-:Y:S01]  /*22b0*/  IMAD.WIDE R30, R0, 0x8, R30 ;  /* 0x00000008001e7825 */ /* 0x000fe200078e021e */
[----:B------:R-:W-:-:S05]  /*22c0*/  ISETP.GE.AND P0, PT, R11, R2, PT ;  /* 0x000000020b00720c */ /* 0x000fca0003f06270 */
[----:B------:R-:W2:Y:S01]  /*22d0*/  LDG.E.64.CONSTANT R30, desc[UR4][R30.64] ;  /* 0x000000041e1e7981 */ /* 0x000ea2000c1e9b00 */
[----:B0-----:R-:W-:Y:S01]  /*22e0*/  IMAD.WIDE R32, R6, 0x4, R12 ;  /* 0x0000000406207825 */ /* 0x001fe200078e020c */
[----:B------:R-:W0:Y:S03]  /*22f0*/  F2F.F32.F64 R45, R38 ;  /* 0x00000026002d7310 */ /* 0x000e260000301000 */
[----:B------:R-:W-:-:S04]  /*2300*/  IMAD.WIDE R32, R0, 0x4, R32 ;  /* 0x0000000400207825 */ /* 0x000fc800078e0220 */
[----:B------:R-:W-:-:S04]  /*2310*/  @P0 IMAD.WIDE R42, R9, 0x4, R12 ;  /* 0x00000004092a0825 */ /* 0x000fc800078e020c */
[----:B------:R-:W-:-:S05]  /*2320*/  IMAD.WIDE R40, R0, 0x4, R32 ;  /* 0x0000000400287825 */ /* 0x000fca00078e0220 */
[----:B0-----:R0:W-:Y:S04]  /*2330*/  STG.E desc[UR4][R40.64], R45 ;  /* 0x0000002d28007986 */ /* 0x0011e8000c101904 */
[----:B------:R1:W3:Y:S01]  /*2340*/  @P0 LDG.E R11, desc[UR4][R42.64] ;  /* 0x000000042a0b0981 */ /* 0x0002e2000c1e1900 */
[----:B------:R-:W4:Y:S01]  /*2350*/  MUFU.RCP64H R33, R29 ;  /* 0x0000001d00217308 */ /* 0x000f220000001800 */
[----:B------:R-:W-:Y:S01]  /*2360*/  IMAD.MOV.U32 R32, RZ, RZ, 0x1 ;  /* 0x00000001ff207424 */ /* 0x000fe200078e00ff */
[----:B------:R-:W-:Y:S01]  /*2370*/  DSETP.NAN.AND P1, PT, R38, R38, PT ;  /* 0x000000262600722a */ /* 0x000fe20003f28000 */
[----:B------:R-:W-:Y:S01]  /*2380*/  BSSY.RECONVERGENT B0, `(.L_x_31) ;  /* 0x000002c000007945 */ /* 0x000fe20003800200 */
[----:B------:R-:W-:-:S03]  /*2390*/  DMUL R36, R26, R36 ;  /* 0x000000241a247228 */ /* 0x000fc60000000000 */
[----:B----4-:R-:W-:-:S08]  /*23a0*/  DFMA R12, -R28, R32, 1 ;  /* 0x3ff000001c0c742b */ /* 0x010fd00000000120 */
[----:B------:R-:W-:-:S08]  /*23b0*/  DFMA R12, R12, R12, R12 ;  /* 0x0000000c0c0c722b */ /* 0x000fd0000000000c */
[----:B------:R-:W-:Y:S02]  /*23c0*/  DFMA R32, R32, R12, R32 ;  /* 0x0000000c2020722b */ /* 0x000fe40000000020 */
[----:B------:R-:W4:Y:S06]  /*23d0*/  LDC.64 R12, c[0x0][0x3b0] ;  /* 0x0000ec00ff0c7b82 */ /* 0x000f2c0000000a00 */
[----:B0-----:R-:W-:-:S08]  /*23e0*/  DFMA R40, -R28, R32, 1 ;  /* 0x3ff000001c28742b */ /* 0x001fd00000000120 */
[----:B------:R-:W-:Y:S01]  /*23f0*/  DFMA R40, R32, R40, R32 ;  /* 0x000000282028722b */ /* 0x000fe20000000020 */
[----:B----4-:R-:W-:-:S04]  /*2400*/  IMAD.WIDE R32, R6, 0x4, R12 ;  /* 0x0000000406207825 */ /* 0x010fc800078e020c */
[----:B------:R-:W-:-:S04]  /*2410*/  IMAD.WIDE R32, R0, 0x4, R32 ;  /* 0x0000000400207825 */ /* 0x000fc800078e0220 */
[----:B------:R-:W-:-:S04]  /*2420*/  IMAD.WIDE R32, R0, 0x4, R32 ;  /* 0x0000000400207825 */ /* 0x000fc800078e0220 */
[----:B------:R-:W-:Y:S01]  /*2430*/  IMAD.WIDE R32, R0, 0x4, R32 ;  /* 0x0000000400207825 */ /* 0x000fe200078e0220 */
[----:B--2---:R-:W-:Y:S02]  /*2440*/  DADD R30, -R14, R30 ;  /* 0x000000000e1e7229 */ /* 0x004fe4000000011e */
[----:B------:R-:W-:Y:S01]  /*2450*/  DADD R14, -R18, R16 ;  /* 0x00000000120e7229 */ /* 0x000fe20000000110 */
[----:B------:R-:W-:Y:S02]  /*2460*/  FSEL R16, R38, RZ, !P1 ;  /* 0x000000ff26107208 */ /* 0x000fe40004800000 */
[----:B------:R-:W-:-:S03]  /*2470*/  FSEL R17, R39, RZ, !P1 ;  /* 0x000000ff27117208 */ /* 0x000fc60004800000 */
[----:B------:R-:W-:-:S03]  /*2480*/  DFMA R36, R22, R30, -R36 ;  /* 0x0000001e1624722b */ /* 0x000fc60000000824 */
[----:B------:R-:W-:-:S05]  /*2490*/  DFMA R14, R28, R16, R14 ;  /* 0x000000101c0e722b */ /* 0x000fca000000000e */
[----:B------:R-:W-:-:S03]  /*24a0*/  DFMA R38, R24, R34, R36 ;  /* 0x000000221826722b */ /* 0x000fc60000000024 */
[----:B------:R-:W-:-:S03]  /*24b0*/  DMUL R12, R40, R14 ;  /* 0x0000000e280c7228 */ /* 0x000fc60000000000 */
[----:B-1----:R-:W0:Y:S01]  /*24c0*/  F2F.F32.F64 R43, R38 ;  /* 0x00000026002b7310 */ /* 0x002e220000301000 */
[----:B---3--:R-:W-:-:S04]  /*24d0*/  @P0 FSETP.NAN.AND P1, PT, |R11|, |R11|, PT ;  /* 0x4000000b0b00020b */ /* 0x008fc80003f28200 */
[----:B------:R-:W-:-:S03]  /*24e0*/  DFMA R36, -R28, R12, R14 ;  /* 0x0000000c1c24722b */ /* 0x000fc6000000010e */
[----:B------:R-:W1:Y:S05]  /*24f0*/  @P0 F2F.F64.F32 R30, R11 ;  /* 0x0000000b001e0310 */ /* 0x000e6a0000201800 */
[----:B------:R-:W-:Y:S01]  /*2500*/  DFMA R12, R40, R36, R12 ;  /* 0x00000024280c722b */ /* 0x000fe2000000000c */
[----:B0-----:R0:W-:Y:S01]  /*2510*/  STG.E desc[UR4][R32.64], R43 ;  /* 0x0000002b20007986 */ /* 0x0011e2000c101904 */
[----:B-1----:R-:W-:Y:S02]  /*2520*/  @P0 FSEL R0, R30, RZ, !P1 ;  /* 0x000000ff1e000208 */ /* 0x002fe40004800000 */
[----:B------:R-:W-:Y:S02]  /*2530*/  @P0 FSEL R11, R31, RZ, !P1 ;  /* 0x000000ff1f0b0208 */ /* 0x000fe40004800000 */
[----:B------:R-:W-:-:S02]  /*2540*/  CS2R R30, SRZ ;  /* 0x00000000001e7805 */ /* 0x000fc4000001ff00 */
[----:B------:R-:W-:Y:S01]  /*2550*/  FSETP.GEU.AND P1, PT, |R15|, 6.5827683646048100446e-37, PT ;  /* 0x036000000f00780b */ /* 0x000fe20003f2e200 */
[----:B------:R-:W-:Y:S02]  /*2560*/  @P0 IMAD.MOV.U32 R30, RZ, RZ, R0 ;  /* 0x000000ffff1e0224 */ /* 0x000fe400078e0000 */
[----:B------:R-:W-:Y:S01]  /*2570*/  FFMA R0, RZ, R29, R13 ;  /* 0x0000001dff007223 */ /* 0x000fe2000000000d */
[----:B------:R-:W-:-:S04]  /*2580*/  @P0 IMAD.MOV.U32 R31, RZ, RZ, R11 ;  /* 0x000000ffff1f0224 */ /* 0x000fc800078e000b */
[----:B------:R-:W-:Y:S02]  /*2590*/  FSETP.GT.AND P0, PT, |R0|, 1.469367938527859385e-39, PT ;  /* 0x001000000000780b */ /* 0x000fe40003f04200 */
[----:B------:R-:W-:-:S08]  /*25a0*/  DADD R30, R18, -R30 ;  /* 0x00000000121e7229 */ /* 0x000fd0000000081e */
[----:B------:R-:W-:-:S03]  /*25b0*/  DADD R16, R16, R30 ;  /* 0x0000000010107229 */ /* 0x000fc6000000001e */
[----:B0-----:R-:W-:Y:S08]  /*25c0*/  @P0 BRA P1, `(.L_x_32) ;  /* 0x00000000001c0947 */ /* 0x001ff00000800000 */
[----:B------:R-:W-:Y:S01]  /*25d0*/  IMAD.MOV.U32 R12, RZ, RZ, R14 ;  /* 0x000000ffff0c7224 */ /* 0x000fe200078e000e */
[----:B------:R-:W-:Y:S01]  /*25e0*/  MOV R32, R28 ;  /* 0x0000001c00207202 */ /* 0x000fe20000000f00 */
[----:B------:R-:W-:Y:S01]  /*25f0*/  IMAD.MOV.U32 R13, RZ, RZ, R15 ;  /* 0x000000ffff0d7224 */ /* 0x000fe200078e000f */
[----:B------:R-:W-:Y:S01]  /*2600*/  MOV R0, 0x2630 ;  /* 0x0000263000007802 */ /* 0x000fe20000000f00 */
[----:B------:R-:W-:-:S07]  /*2610*/  IMAD.MOV.U32 R33, RZ, RZ, R29 ;  /* 0x000000ffff217224 */ /* 0x000fce00078e001d */
[----:B------:R-:W-:Y:S05]  /*2620*/  CALL.REL.NOINC `($__internal_1_$__cuda_sm20_div_rn_f64_full) ;  /* 0x0000000c00347944 */ /* 0x000fea0003c00000 */
[----:B------:R-:W-:-:S07]  /*2630*/  IMAD.MOV.U32 R13, RZ, RZ, R11 ;  /* 0x000000ffff0d7224 */ /* 0x000fce00078e000b */
.L_x_32:
[----:B------:R-:W-:Y:S05]  /*2640*/  BSYNC.RECONVERGENT B0 ;  /* 0x0000000000007941 */ /* 0x000fea0003800200 */
.L_x_31:
[----:B------:R-:W0:Y:S01]  /*2650*/  LDC.64 R18, c[0x0][0x3a8] ;  /* 0x0000ea00ff127b82 */ /* 0x000e220000000a00 */
[----:B------:R-:W-:Y:S01]  /*2660*/  VIADD R33, R5, 0x3 ;  /* 0x0000000305217836 */ /* 0x000fe20000000000 */
[----:B------:R-:W-:-:S04]  /*2670*/  DFMA R12, R20, R38, -R12 ;  /* 0x00000026140c722b */ /* 0x000fc8000000080c */
[----:B------:R-:W-:Y:S02]  /*2680*/  ISETP.GE.AND P0, PT, R33, R2, PT ;  /* 0x000000022100720c */ /* 0x000fe40003f06270 */
[----:B------:R-:W1:Y:S01]  /*2690*/  LDC R11, c[0x0][0x390] ;  /* 0x0000e400ff0b7b82 */ /* 0x000e620000000800 */
[----:B------:R-:W2:Y:S01]  /*26a0*/  F2F.F32.F64 R41, R12 ;  /* 0x0000000c00297310 */ /* 0x000ea20000301000 */
[----:B0-----:R-:W-:-:S09]  /*26b0*/  IMAD.WIDE R30, R6, 0x4, R18 ;  /* 0x00000004061e7825 */ /* 0x001fd200078e0212 */
[----:B------:R-:W-:-:S04]  /*26c0*/  @P0 IMAD.WIDE R36, R8, 0x4, R18 ;  /* 0x0000000408240825 */ /* 0x000fc800078e0212 */
[----:B-1----:R-:W-:-:S04]  /*26d0*/  IMAD.WIDE R30, R11, 0x4, R30 ;  /* 0x000000040b1e7825 */ /* 0x002fc800078e021e */
[----:B------:R-:W-:-:S04]  /*26e0*/  IMAD.WIDE R30, R11, 0x4, R30 ;  /* 0x000000040b1e7825 */ /* 0x000fc800078e021e */
[----:B------:R-:W-:-:S05]  /*26f0*/  IMAD.WIDE R30, R11, 0x4, R30 ;  /* 0x000000040b1e7825 */ /* 0x000fca00078e021e */
[----:B--2---:R0:W-:Y:S04]  /*2700*/  STG.E desc[UR4][R30.64], R41 ;  /* 0x000000291e007986 */ /* 0x0041e8000c101904 */
[----:B------:R-:W2:Y:S01]  /*2710*/  @P0 LDG.E R36, desc[UR4][R36.64] ;  /* 0x0000000424240981 */ /* 0x000ea2000c1e1900 */
[----:B------:R-:W-:Y:S01]  /*2720*/  CS2R R32, SRZ ;  /* 0x0000000000207805 */ /* 0x000fe2000001ff00 */
[----:B------:R-:W-:Y:S01]  /*2730*/  DSETP.NAN.AND P2, PT, R12, R12, PT ;  /* 0x0000000c0c00722a */ /* 0x000fe20003f48000 */
[C---:B------:R-:W-:Y:S01]  /*2740*/  IMAD R9, R11.reuse, 0x4, R9 ;  /* 0x000000040b097824 */ /* 0x040fe200078e0209 */
[----:B------:R-:W-:Y:S01]  /*2750*/  DADD R14, -R16, R14 ;  /* 0x00000000100e7229 */ /* 0x000fe2000000010e */
[C---:B------:R-:W-:Y:S01]  /*2760*/  IMAD R7, R11.reuse, 0x4, R7 ;  /* 0x000000040b077824 */ /* 0x040fe200078e0207 */
[C---:B------:R-:W-:Y:S01]  /*2770*/  LEA R6, R11.reuse, R6, 0x2 ;  /* 0x000000060b067211 */ /* 0x040fe200078e10ff */
[----:B------:R-:W-:-:S02]  /*2780*/  IMAD R4, R11, 0x4, R4 ;  /* 0x000000040b047824 */ /* 0x000fc400078e0204 */
[C---:B------:R-:W-:Y:S02]  /*2790*/  IMAD R10, R11.reuse, 0x4, R10 ;  /* 0x000000040b0a7824 */ /* 0x040fe400078e020a */
[----:B------:R-:W-:Y:S02]  /*27a0*/  IMAD R8, R11, 0x4, R8 ;  /* 0x000000040b087824 */ /* 0x000fe400078e0208 */
[----:B------:R-:W-:Y:S01]  /*27b0*/  VIADD R5, R5, 0x4 ;  /* 0x0000000405057836 */ /* 0x000fe20000000000 */
[----:B--2---:R-:W1:Y:S01]  /*27c0*/  @P0 F2F.F64.F32 R18, R36 ;  /* 0x0000002400120310 */ /* 0x004e620000201800 */
[----:B------:R-:W-:-:S04]  /*27d0*/  @P0 FSETP.NAN.AND P1, PT, |R36|, |R36|, PT ;  /* 0x400000242400020b */ /* 0x000fc80003f28200 */
[----:B-1----:R-:W-:Y:S02]  /*27e0*/  @P0 FSEL R0, R18, RZ, !P1 ;  /* 0x000000ff12000208 */ /* 0x002fe40004800000 */
[----:B------:R-:W-:Y:S02]  /*27f0*/  @P0 FSEL R43, R19, RZ, !P1 ;  /* 0x000000ff132b0208 */ /* 0x000fe40004800000 */
[----:B------:R-:W-:Y:S01]  /*2800*/  FSEL R18, R12, RZ, !P2 ;  /* 0x000000ff0c127208 */ /* 0x000fe20005000000 */
[----:B------:R-:W-:Y:S01]  /*2810*/  @P0 IMAD.MOV.U32 R32, RZ, RZ, R0 ;  /* 0x000000ffff200224 */ /* 0x000fe200078e0000 */
[----:B------:R-:W-:Y:S01]  /*2820*/  IADD3 R0, PT, PT, R3, 0x3, RZ ;  /* 0x0000000303007810 */ /* 0x000fe20007ffe0ff */
[----:B------:R-:W-:Y:S01]  /*2830*/  @P0 IMAD.MOV.U32 R33, RZ, RZ, R43 ;  /* 0x000000ffff210224 */ /* 0x000fe200078e002b */
[----:B------:R-:W-:Y:S01]  /*2840*/  FSEL R19, R13, RZ, !P2 ;  /* 0x000000ff0d137208 */ /* 0x000fe20005000000 */
[----:B------:R-:W-:Y:S01]  /*2850*/  VIADD R3, R3, 0x4 ;  /* 0x0000000403037836 */ /* 0x000fe20000000000 */
[----:B------:R-:W-:-:S03]  /*2860*/  ISETP.GE.AND P0, PT, R0, UR7, PT ;  /* 0x0000000700007c0c */ /* 0x000fc6000bf06270 */
[----:B------:R-:W-:Y:S02]  /*2870*/  DADD R32, R16, -R32 ;  /* 0x0000000010207229 */ /* 0x000fe40000000820 */
[----:B------:R-:W-:-:S06]  /*2880*/  DFMA R36, R28, R18, R14 ;  /* 0x000000121c24722b */ /* 0x000fcc000000000e */
[----:B------:R-:W-:Y:S02]  /*2890*/  DADD R18, R18, R32 ;  /* 0x0000000012127229 */ /* 0x000fe40000000020 */
[----:B0-----:R-:W-:Y:S09]  /*28a0*/  @!P0 BRA `(.L_x_33) ;  /* 0xffffffec00d48947 */ /* 0x001ff2000383ffff */
[----:B------:R-:W-:Y:S05]  /*28b0*/  EXIT ;  /* 0x000000000000794d */ /* 0x000fea0003800000 */
.L_x_19:
[----:B------:R-:W0:Y:S01]  /*28c0*/  LDCU UR6, c[0x0][0x394] ;  /* 0x00007280ff0677ac */ /* 0x000e220008000800 */
[----:B------:R-:W-:Y:S01]  /*28d0*/  BSSY.RECONVERGENT B0, `(.L_x_34) ;  /* 0x000002d000007945 */ /* 0x000fe20003800200 */
[----:B------:R-:W-:Y:S02]  /*28e0*/  CS2R R8, SRZ ;  /* 0x0000000000087805 */ /* 0x000fe4000001ff00 */
[----:B------:R-:W-:Y:S02]  /*28f0*/  CS2R R6, SRZ ;  /* 0x0000000000067805 */ /* 0x000fe4000001ff00 */
[----:B0-----:R-:W-:-:S04]  /*2900*/  IADD3 R0, PT, PT, -R2, UR6, RZ ;  /* 0x0000000602007c10 */ /* 0x001fc8000fffe1ff */
[----:B------:R-:W-:-:S13]  /*2910*/  LOP3.LUT P0, R0, R0, 0x3, RZ, 0xc0, !PT ;  /* 0x0000000300007812 */ /* 0x000fda000780c0ff */
[----:B------:R-:W-:Y:S05]  /*2920*/  @!P0 BRA `(.L_x_35) ;  /* 0x00000000009c8947 */ /* 0x000fea0003800000 */
[----:B------:R-:W0:Y:S01]  /*2930*/  LDC R14, c[0x0][0x390] ;  /* 0x0000e400ff0e7b82 */ /* 0x000e220000000800 */
[----:B------:R-:W-:Y:S01]  /*2940*/  VIADD R10, R2, 0xfffffffe ;  /* 0xfffffffe020a7836 */ /* 0x000fe20000000000 */
[----:B------:R-:W-:Y:S01]  /*2950*/  BSSY.RECONVERGENT B1, `(.L_x_36) ;  /* 0x0000022000017945 */ /* 0x000fe20003800200 */
[----:B------:R-:W-:Y:S01]  /*2960*/  IMAD.MOV R0, RZ, RZ, -R0 ;  /* 0x000000ffff007224 */ /* 0x000fe200078e0a00 */
[----:B------:R-:W-:Y:S02]  /*2970*/  CS2R R6, SRZ ;  /* 0x0000000000067805 */ /* 0x000fe4000001ff00 */
[----:B------:R-:W-:Y:S01]  /*2980*/  CS2R R8, SRZ ;  /* 0x0000000000087805 */ /* 0x000fe2000001ff00 */
[--C-:B0-----:R-:W-:Y:S02]  /*2990*/  IMAD R5, R14, R10, R15.reuse ;  /* 0x0000000a0e057224 */ /* 0x101fe400078e020f */
[----:B------:R-:W-:-:S07]  /*29a0*/  IMAD R33, R2, R14, R15 ;  /* 0x0000000e02217224 */ /* 0x000fce00078e020f */
.L_x_37:
[----:B0-----:R-:W0:Y:S01]  /*29b0*/  LDC.64 R12, c[0x0][0x380] ;  /* 0x0000e000ff0c7b82 */ /* 0x001e220000000a00 */
[----:B------:R-:W-:Y:S01]  /*29c0*/  DMUL R16, R26, R8 ;  /* 0x000000081a107228 */ /* 0x000fe20000000000 */
[----:B------:R-:W-:Y:S01]  /*29d0*/  IMAD.MOV.U32 R18, RZ, RZ, R6 ;  /* 0x000000ffff127224 */ /* 0x000fe200078e0006 */
[----:B------:R-:W-:-:S05]  /*29e0*/  MOV R19, R7 ;  /* 0x0000000700137202 */ /* 0x000fca0000000f00 */
[----:B------:R-:W1:Y:S08]  /*29f0*/  LDC.64 R28, c[0x0][0x3b0] ;  /* 0x0000ec00ff1c7b82 */ /* 0x000e700000000a00 */
[----:B------:R-:W2:Y:S01]  /*2a00*/  LDC.64 R30, c[0x0][0x3a8] ;  /* 0x0000ea00ff1e7b82 */ /* 0x000ea20000000a00 */
[----:B0-----:R-:W-:-:S04]  /*2a10*/  IMAD.WIDE R10, R33, 0x8, R12 ;  /* 0x00000008210a7825 */ /* 0x001fc800078e020c */
[C---:B------:R-:W-:Y:S02]  /*2a20*/  IMAD.WIDE R12, R5.reuse, 0x8, R12 ;  /* 0x00000008050c7825 */ /* 0x040fe400078e020c */
[----:B------:R-:W3:Y:S04]  /*2a30*/  LDG.E.64.CONSTANT R10, desc[UR4][R10.64] ;  /* 0x000000040a0a7981 */ /* 0x000ee8000c1e9b00 */
[----:B------:R-:W3:Y:S01]  /*2a40*/  LDG.E.64.CONSTANT R12, desc[UR4][R12.64] ;  /* 0x000000040c0c7981 */ /* 0x000ee2000c1e9b00 */
[----:B------:R-:W-:Y:S02]  /*2a50*/  VIADD R0, R0, 0x1 ;  /* 0x0000000100007836 */ /* 0x000fe40000000000 */
[----:B------:R-:W-:Y:S02]  /*2a60*/  VIADD R2, R2, 0x1 ;  /* 0x0000000102027836 */ /* 0x000fe40000000000 */
[----:B------:R-:W-:Y:S01]  /*2a70*/  IMAD.IADD R5, R5, 0x1, R14 ;  /* 0x0000000105057824 */ /* 0x000fe200078e020e */
[----:B------:R-:W-:Y:S01]  /*2a80*/  ISETP.NE.AND P0, PT, R0, RZ, PT ;  /* 0x000000ff0000720c */ /* 0x000fe20003f05270 */
[----:B---3--:R-:W-:Y:S01]  /*2a90*/  DADD R8, R10, -R12 ;  /* 0x000000000a087229 */ /* 0x008fe2000000080c */
[----:B-1----:R-:W-:-:S04]  /*2aa0*/  IMAD.WIDE R10, R33, 0x4, R28 ;  /* 0x00000004210a7825 */ /* 0x002fc800078e021c */
[C---:B--2---:R-:W-:Y:S01]  /*2ab0*/  IMAD.WIDE R12, R33.reuse, 0x4, R30 ;  /* 0x00000004210c7825 */ /* 0x044fe200078e021e */
[----:B------:R-:W-:Y:S02]  /*2ac0*/  IADD3 R33, PT, PT, R33, R14, RZ ;  /* 0x0000000e21217210 */ /* 0x000fe40007ffe0ff */
[----:B------:R-:W-:-:S08]  /*2ad0*/  DFMA R8, R22, R8, -R16 ;  /* 0x000000081608722b */ /* 0x000fd00000000810 */
[----:B------:R-:W-:Y:S01]  /*2ae0*/  DFMA R6, R24, R6, R8 ;  /* 0x000000061806722b */ /* 0x000fe20000000008 */
[----:B------:R-:W-:Y:S02]  /*2af0*/  IMAD.MOV.U32 R8, RZ, RZ, R18 ;  /* 0x000000ffff087224 */ /* 0x000fe400078e0012 */
[----:B------:R-:W-:-:S03]  /*2b00*/  IMAD.MOV.U32 R9, RZ, RZ, R19 ;  /* 0x000000ffff097224 */ /* 0x000fc600078e0013 */
[----:B------:R-:W0:Y:S02]  /*2b10*/  F2F.F32.F64 R35, R6 ;  /* 0x0000000600237310 */ /* 0x000e240000301000 */
[----:B------:R-:W-:-:S10]  /*2b20*/  DMUL R16, R20, R6 ;  /* 0x0000000614107228 */ /* 0x000fd40000000000 */
[----:B------:R-:W1:Y:S01]  /*2b30*/  F2F.F32.F64 R17, R16 ;  /* 0x0000001000117310 */ /* 0x000e620000301000 */
[----:B0-----:R0:W-:Y:S04]  /*2b40*/  STG.E desc[UR4][R10.64], R35 ;  /* 0x000000230a007986 */ /* 0x0011e8000c101904 */
[----:B-1----:R0:W-:Y:S01]  /*2b50*/  STG.E desc[UR4][R12.64], R17 ;  /* 0x000000110c007986 */ /* 0x0021e2000c101904 */
[----:B------:R-:W-:Y:S05]  /*2b60*/  @P0 BRA `(.L_x_37) ;  /* 0xfffffffc00900947 */ /* 0x000fea000383ffff */
[----:B------:R-:W-:Y:S05]  /*2b70*/  BSYNC.RECONVERGENT B1 ;  /* 0x0000000000017941 */ /* 0x000fea0003800200 */
.L_x_36:
[----:B------:R-:W-:Y:S02]  /*2b80*/  IMAD.MOV.U32 R8, RZ, RZ, R18 ;  /* 0x000000ffff087224 */ /* 0x000fe400078e0012 */
[----:B------:R-:W-:-:S07]  /*2b90*/  IMAD.MOV.U32 R9, RZ, RZ, R19 ;  /* 0x000000ffff097224 */ /* 0x000fce00078e0013 */
.L_x_35:
[----:B------:R-:W-:Y:S05]  /*2ba0*/  BSYNC.RECONVERGENT B0 ;  /* 0x0000000000007941 */ /* 0x000fea0003800200 */
.L_x_34:
[----:B------:R-:W-:-:S04]  /*2bb0*/  IADD3 R3, PT, PT, R3, -UR6, R4 ;  /* 0x8000000603037c10 */ /* 0x000fc8000fffe004 */
[----:B------:R-:W-:-:S13]  /*2bc0*/  ISETP.GT.U32.AND P0, PT, R3, -0x4, PT ;  /* 0xfffffffc0300780c */ /* 0x000fda0003f04070 */
[----:B------:R-:W-:Y:S05]  /*2bd0*/  @P0 EXIT ;  /* 0x000000000000094d */ /* 0x000fea0003800000 */
[----:B------:R-:W1:Y:S01]  /*2be0*/  LDC R3, c[0x0][0x390] ;  /* 0x0000e400ff037b82 */ /* 0x000e620000000800 */
[----:B------:R-:W-:-:S04]  /*2bf0*/  VIADD R0, R2, 0xfffffffe ;  /* 0xfffffffe02007836 */ /* 0x000fc80000000000 */
[--C-:B-1----:R-:W-:Y:S02]  /*2c00*/  IMAD R0, R3, R0, R15.reuse ;  /* 0x0000000003007224 */ /* 0x102fe400078e020f */
[----:B------:R-:W-:-:S07]  /*2c10*/  IMAD R4, R2, R3, R15 ;  /* 0x0000000302047224 */ /* 0x000fce00078e020f */
.L_x_38:
[----:B--2---:R-:W0:Y:S02]  /*2c20*/  LDC.64 R18, c[0x0][0x380] ;  /* 0x0000e000ff127b82 */ /* 0x004e240000000a00 */
[----:B0-----:R-:W-:-:S04]  /*2c30*/  IMAD.WIDE R16, R4, 0x8, R18 ;  /* 0x0000000804107825 */ /* 0x001fc800078e0212 */
[----:B------:R-:W-:Y:S01]  /*2c40*/  IMAD.WIDE R18, R0, 0x8, R18 ;  /* 0x0000000800127825 */ /* 0x000fe200078e0212 */
[----:B------:R-:W2:Y:S04]  /*2c50*/  LDG.E.64.CONSTANT R14, desc[UR4][R16.64] ;  /* 0x00000004100e7981 */ /* 0x000ea8000c1e9b00 */
[----:B------:R0:W2:Y:S01]  /*2c60*/  LDG.E.64.CONSTANT R28, desc[UR4][R18.64] ;  /* 0x00000004121c7981 */ /* 0x0000a2000c1e9b00 */
[----:B------:R-:W-:-:S04]  /*2c70*/  IMAD.WIDE R32, R3, 0x8, R18 ;  /* 0x0000000803207825 */ /* 0x000fc800078e0212 */
[C---:B------:R-:W-:Y:S02]  /*2c80*/  IMAD.WIDE R30, R3.reuse, 0x8, R16 ;  /* 0x00000008031e7825 */ /* 0x040fe400078e0210 */
[----:B------:R-:W3:Y:S04]  /*2c90*/  LDG.E.64.CONSTANT R32, desc[UR4][R32.64] ;  /* 0x0000000420207981 */ /* 0x000ee8000c1e9b00 */
[----:B------:R-:W3:Y:S01]  /*2ca0*/  LDG.E.64.CONSTANT R10, desc[UR4][R30.64] ;  /* 0x000000041e0a7981 */ /* 0x000ee2000c1e9b00 */
[----:B------:R-:W-:-:S05]  /*2cb0*/  IMAD.WIDE R34, R3, 0x8, R30 ;  /* 0x0000000803227825 */ /* 0x000fca00078e021e */
[----:B------:R-:W4:Y:S01]  /*2cc0*/  LDG.E.64.CONSTANT R36, desc[UR4][R34.64] ;  /* 0x0000000422247981 */ /* 0x000f22000c1e9b00 */
[----:B------:R-:W-:-:S06]  /*2cd0*/  IMAD.WIDE R12, R3, 0x8, R34 ;  /* 0x00000008030c7825 */ /* 0x000fcc00078e0222 */
[----:B------:R-:W5:Y:S01]  /*2ce0*/  LDG.E.64.CONSTANT R12, desc[UR4][R12.64] ;  /* 0x000000040c0c7981 */ /* 0x000f62000c1e9b00 */
[C---:B------:R-:W-:Y:S01]  /*2cf0*/  DMUL R8, R26.reuse, R8 ;  /* 0x000000081a087228 */ /* 0x040fe20000000000 */
[----:B------:R-:W-:Y:S01]  /*2d00*/  VIADD R2, R2, 0x4 ;  /* 0x0000000402027836 */ /* 0x000fe20000000000 */
[----:B0-----:R-:W-:Y:S01]  /*2d10*/  DMUL R18, R26, R6 ;  /* 0x000000061a127228 */ /* 0x001fe20000000000 */
[----:B------:R-:W-:-:S03]  /*2d20*/  IMAD R0, R3, 0x4, R0 ;  /* 0x0000000403007824 */ /* 0x000fc600078e0200 */
[----:B------:R-:W-:Y:S01]  /*2d30*/  ISETP.GE.AND P0, PT, R2, UR6, PT ;  /* 0x0000000602007c0c */ /* 0x000fe2000bf06270 */
[----:B--2---:R-:W-:-:S08]  /*2d40*/  DADD R28, R14, -R28 ;  /* 0x000000000e1c7229 */ /* 0x004fd0000000081c */
[----:B------:R-:W-:Y:S02]  /*2d50*/  DFMA R8, R22, R28, -R8 ;  /* 0x0000001c1608722b */ /* 0x000fe40000000808 */
[----:B---3--:R-:W-:Y:S01]  /*2d60*/  DADD R16, R10, -R32 ;  /* 0x000000000a107229 */ /* 0x008fe20000000820 */
[----:B------:R-:W0:Y:S05]  /*2d70*/  LDC.64 R32, c[0x0][0x3a8] ;  /* 0x0000ea00ff207b82 */ /* 0x000e2a0000000a00 */
[----:B------:R-:W-:Y:S02]  /*2d80*/  DFMA R6, R24, R6, R8 ;  /* 0x000000061806722b */ /* 0x000fe40000000008 */
[----:B----4-:R-:W-:-:S02]  /*2d90*/  DADD R36, -R14, R36 ;  /* 0x000000000e247229 */ /* 0x010fc40000000124 */
[----:B------:R-:W-:Y:S02]  /*2da0*/  DFMA R16, R22, R16, -R18 ;  /* 0x000000101610722b */ /* 0x000fe40000000812 */
[----:B------:R1:W2:Y:S02]  /*2db0*/  F2F.F32.F64 R5, R6 ;  /* 0x0000000600057310 */ /* 0x0002a40000301000 */
[-C--:B------:R-:W-:Y:S02]  /*2dc0*/  DMUL R8, R26, R6.reuse ;  /* 0x000000061a087228 */ /* 0x080fe40000000000 */
[----:B-----5:R-:W-:Y:S02]  /*2dd0*/  DADD R12, -R10, R12 ;  /* 0x000000000a0c7229 */ /* 0x020fe4000000010c */
[-C--:B------:R-:W-:Y:S01]  /*2de0*/  DFMA R18, R24, R6.reuse, R16 ;  /* 0x000000061812722b */ /* 0x080fe20000000010 */
[----:B------:R-:W3:Y:S01]  /*2df0*/  LDC.64 R10, c[0x0][0x3b0] ;  /* 0x0000ec00ff0a7b82 */ /* 0x000ee20000000a00 */
[----:B------:R-:W-:-:S02]  /*2e00*/  DMUL R16, R20, R6 ;  /* 0x0000000614107228 */ /* 0x000fc40000000000 */
[----:B------:R-:W-:Y:S02]  /*2e10*/  DFMA R8, R22, R36, -R8 ;  /* 0x000000241608722b */ /* 0x000fe40000000808 */
[----:B------:R-:W-:Y:S02]  /*2e20*/  F2F.F32.F64 R39, R18 ;  /* 0x0000001200277310 */ /* 0x000fe40000301000 */
[-C--:B-1----:R-:W-:Y:S02]  /*2e30*/  DMUL R6, R26, R18.reuse ;  /* 0x000000121a067228 */ /* 0x082fe40000000000 */
[-C--:B------:R-:W-:Y:S02]  /*2e40*/  DMUL R28, R20, R18.reuse ;  /* 0x00000012141c7228 */ /* 0x080fe40000000000 */
[----:B------:R-:W-:Y:S02]  /*2e50*/  DFMA R8, R24, R18, R8 ;  /* 0x000000121808722b */ /* 0x000fe40000000008 */
[----:B------:R0:W1:Y:S02]  /*2e60*/  F2F.F32.F64 R14, R16 ;  /* 0x00000010000e7310 */ /* 0x0000640000301000 */
[----:B------:R-:W-:-:S04]  /*2e70*/  DFMA R6, R22, R12, -R6 ;  /* 0x0000000c1606722b */ /* 0x000fc80000000806 */
[-C--:B------:R-:W-:Y:S02]  /*2e80*/  DMUL R30, R20, R8.reuse ;  /* 0x00000008141e7228 */ /* 0x080fe40000000000 */
[----:B------:R4:W5:Y:S02]  /*2e90*/  F2F.F32.F64 R15, R28 ;  /* 0x0000001c000f7310 */ /* 0x0009640000301000 */
[----:B------:R-:W-:Y:S01]  /*2ea0*/  DFMA R6, R24, R8, R6 ;  /* 0x000000081806722b */ /* 0x000fe20000000006 */
[----:B---3--:R-:W-:-:S04]  /*2eb0*/  IMAD.WIDE R12, R4, 0x4, R10 ;  /* 0x00000004040c7825 */ /* 0x008fc800078e020a */
[----:B0-----:R-:W-:Y:S01]  /*2ec0*/  IMAD.WIDE R16, R4, 0x4, R32 ;  /* 0x0000000404107825 */ /* 0x001fe200078e0220 */
[----:B------:R-:W0:Y:S01]  /*2ed0*/  F2F.F32.F64 R41, R8 ;  /* 0x0000000800297310 */ /* 0x000e220000301000 */
[----:B--2---:R2:W-:Y:S01]  /*2ee0*/  STG.E desc[UR4][R12.64], R5 ;  /* 0x000000050c007986 */ /* 0x0045e2000c101904 */
[----:B------:R-:W-:Y:S01]  /*2ef0*/  DMUL R34, R20, R6 ;  /* 0x0000000614227228 */ /* 0x000fe20000000000 */
[C---:B------:R-:W-:Y:S01]  /*2f00*/  IMAD.WIDE R18, R3.reuse, 0x4, R12 ;  /* 0x0000000403127825 */ /* 0x040fe200078e020c */
[C---:B------:R-:W-:Y:S01]  /*2f10*/  LEA R4, R3.reuse, R4, 0x2 ;  /* 0x0000000403047211 */ /* 0x040fe200078e10ff */
[----:B-1----:R2:W-:Y:S02]  /*2f20*/  STG.E desc[UR4][R16.64], R14 ;  /* 0x0000000e10007986 */ /* 0x0025e4000c101904 */
[C---:B------:R-:W-:Y:S01]  /*2f30*/  IMAD.WIDE R10, R3.reuse, 0x4, R16 ;  /* 0x00000004030a7825 */ /* 0x040fe200078e0210 */
[----:B------:R1:W3:Y:S01]  /*2f40*/  F2F.F32.F64 R43, R30 ;  /* 0x0000001e002b7310 */ /* 0x0002e20000301000 */
[----:B------:R2:W-:Y:S02]  /*2f50*/  STG.E desc[UR4][R18.64], R39 ;  /* 0x0000002712007986 */ /* 0x0005e4000c101904 */
[----:B----4-:R-:W-:-:S02]  /*2f60*/  IMAD.WIDE R28, R3, 0x4, R18 ;  /* 0x00000004031c7825 */ /* 0x010fc400078e0212 */
[----:B-----5:R2:W-:Y:S03]  /*2f70*/  STG.E desc[UR4][R10.64], R15 ;  /* 0x0000000f0a007986 */ /* 0x0205e6000c101904 */
[----:B------:R-:W4:Y:S01]  /*2f80*/  F2F.F32.F64 R45, R6 ;  /* 0x00000006002d7310 */ /* 0x000f220000301000 */
[C---:B------:R-:W-:Y:S01]  /*2f90*/  IMAD.WIDE R32, R3.reuse, 0x4, R28 ;  /* 0x0000000403207825 */ /* 0x040fe200078e021c */
[----:B0-----:R2:W-:Y:S03]  /*2fa0*/  STG.E desc[UR4][R28.64], R41 ;  /* 0x000000291c007986 */ /* 0x0015e6000c101904 */
[----:B-1----:R-:W-:-:S03]  /*2fb0*/  IMAD.WIDE R30, R3, 0x4, R10 ;  /* 0x00000004031e7825 */ /* 0x002fc600078e020a */
[----:B------:R-:W0:Y:S02]  /*2fc0*/  F2F.F32.F64 R35, R34 ;  /* 0x0000002200237310 */ /* 0x000e240000301000 */
[----:B---3--:R2:W-:Y:S01]  /*2fd0*/  STG.E desc[UR4][R30.64], R43 ;  /* 0x0000002b1e007986 */ /* 0x0085e2000c101904 */
[----:B------:R-:W-:-:S03]  /*2fe0*/  IMAD.WIDE R36, R3, 0x4, R30 ;  /* 0x0000000403247825 */ /* 0x000fc600078e021e */
[----:B----4-:R2:W-:Y:S04]  /*2ff0*/  STG.E desc[UR4][R32.64], R45 ;  /* 0x0000002d20007986 */ /* 0x0105e8000c101904 */
[----:B0-----:R2:W-:Y:S01]  /*3000*/  STG.E desc[UR4][R36.64], R35 ;  /* 0x0000002324007986 */ /* 0x0015e2000c101904 */
[----:B------:R-:W-:Y:S05]  /*3010*/  @!P0 BRA `(.L_x_38) ;  /* 0xfffffffc00008947 */ /* 0x000fea000383ffff */
[----:B------:R-:W-:Y:S05]  /*3020*/  EXIT ;  /* 0x000000000000794d */ /* 0x000fea0003800000 */
        .weak           $__internal_0_$__cuda_sm20_dblrcp_rn_slowpath_v3
        .type           $__internal_0_$__cuda_sm20_dblrcp_rn_slowpath_v3,@function
        .size           $__internal_0_$__cuda_sm20_dblrcp_rn_slowpath_v3,($__internal_1_$__cuda_sm20_div_rn_f64_full - $__internal_0_$__cuda_sm20_dblrcp_rn_slowpath_v3)
$__internal_0_$__cuda_sm20_dblrcp_rn_slowpath_v3:
[----:B------:R-:W-:Y:S01]  /*3030*/  IMAD.MOV.U32 R16, RZ, RZ, R12 ;  /* 0x000000ffff107224 */ /* 0x000fe200078e000c */
[----:B------:R-:W-:Y:S01]  /*3040*/  BSSY.RECONVERGENT B1, `(.L_x_39) ;  /* 0x0000026000017945 */ /* 0x000fe20003800200 */
[----:B------:R-:W-:-:S06]  /*3050*/  IMAD.MOV.U32 R17, RZ, RZ, R13 ;  /* 0x000000ffff117224 */ /* 0x000fcc00078e000d */
[----:B------:R-:W-:-:S14]  /*3060*/  DSETP.GTU.AND P0, PT, |R16|, +INF , PT ;  /* 0x7ff000001000742a */ /* 0x000fdc0003f0c200 */
[----:B------:R-:W-:Y:S05]  /*3070*/  @P0 BRA `(.L_x_40) ;  /* 0x0000000000800947 */ /* 0x000fea0003800000 */
[----:B------:R-:W-:-:S05]  /*3080*/  LOP3.LUT R12, R13, 0x7fffffff, RZ, 0xc0, !PT ;  /* 0x7fffffff0d0c7812 */ /* 0x000fca00078ec0ff */
[----:B------:R-:W-:-:S05]  /*3090*/  VIADD R6, R12, 0xffffffff ;  /* 0xffffffff0c067836 */ /* 0x000fca0000000000 */
[----:B------:R-:W-:-:S13]  /*30a0*/  ISETP.GE.U32.AND P0, PT, R6, 0x7fefffff, PT ;  /* 0x7fefffff0600780c */ /* 0x000fda0003f06070 */
[----:B------:R-:W-:Y:S01]  /*30b0*/  @P0 LOP3.LUT R9, R17, 0x7ff00000, RZ, 0x3c, !PT ;  /* 0x7ff0000011090812 */ /* 0x000fe200078e3cff */
[----:B------:R-:W-:Y:S01]  /*30c0*/  @P0 IMAD.MOV.U32 R8, RZ, RZ, RZ ;  /* 0x000000ffff080224 */ /* 0x000fe200078e00ff */
[----:B------:R-:W-:Y:S06]  /*30d0*/  @P0 BRA `(.L_x_41) ;  /* 0x0000000000700947 */ /* 0x000fec0003800000 */
[----:B------:R-:W-:-:S13]  /*30e0*/  ISETP.GE.U32.AND P0, PT, R12, 0x1000001, PT ;  /* 0x010000010c00780c */ /* 0x000fda0003f06070 */
[----:B------:R-:W-:Y:S05]  /*30f0*/  @!P0 BRA `(.L_x_42) ;  /* 0x0000000000388947 */ /* 0x000fea0003800000 */
[----:B------:R-:W-:Y:S01]  /*3100*/  VIADD R9, R17, 0xc0200000 ;  /* 0xc020000011097836 */ /* 0x000fe20000000000 */
[----:B------:R-:W-:Y:S01]  /*3110*/  MOV R8, R16 ;  /* 0x0000001000087202 */ /* 0x000fe20000000f00 */
[----:B------:R-:W-:Y:S02]  /*3120*/  IMAD.MOV.U32 R10, RZ, RZ, R5 ;  /* 0x000000ffff0a7224 */ /* 0x000fe400078e0005 */
[----:B------:R-:W0:Y:S04]  /*3130*/  MUFU.RCP64H R11, R9 ;  /* 0x00000009000b7308 */ /* 0x000e280000001800 */
[----:B0-----:R-:W-:-:S08]  /*3140*/  DFMA R12, -R8, R10, 1 ;  /* 0x3ff00000080c742b */ /* 0x001fd0000000010a */
[----:B------:R-:W-:-:S08]  /*3150*/  DFMA R12, R12, R12, R12 ;  /* 0x0000000c0c0c722b */ /* 0x000fd0000000000c */
[----:B------:R-:W-:-:S08]  /*3160*/  DFMA R12, R10, R12, R10 ;  /* 0x0000000c0a0c722b */ /* 0x000fd0000000000a */
[----:B------:R-:W-:-:S08]  /*3170*/  DFMA R10, -R8, R12, 1 ;  /* 0x3ff00000080a742b */ /* 0x000fd0000000010c */
[----:B------:R-:W-:-:S08]  /*3180*/  DFMA R10, R12, R10, R12 ;  /* 0x0000000a0c0a722b */ /* 0x000fd0000000000c */
[----:B------:R-:W-:-:S08]  /*3190*/  DMUL R10, R10, 2.2250738585072013831e-308 ;  /* 0x001000000a0a7828 */ /* 0x000fd00000000000 */
[----:B------:R-:W-:-:S08]  /*31a0*/  DFMA R12, -R16, R10, 1 ;  /* 0x3ff00000100c742b */ /* 0x000fd0000000010a */
[----:B------:R-:W-:-:S08]  /*31b0*/  DFMA R12, R12, R12, R12 ;  /* 0x0000000c0c0c722b */ /* 0x000fd0000000000c */
[----:B------:R-:W-:Y:S01]  /*31c0*/  DFMA R8, R10, R12, R10 ;  /* 0x0000000c0a08722b */ /* 0x000fe2000000000a */
[----:B------:R-:W-:Y:S10]  /*31d0*/  BRA `(.L_x_41) ;  /* 0x0000000000307947 */ /* 0x000ff40003800000 */
.L_x_42:
[----:B------:R-:W-:Y:S01]  /*31e0*/  DMUL R10, R16, 8.11296384146066816958e+31 ;  /* 0x46900000100a7828 */ /* 0x000fe20000000000 */
[----:B------:R-:W-:-:S05]  /*31f0*/  IMAD.MOV.U32 R8, RZ, RZ, R5 ;  /* 0x000000ffff087224 */ /* 0x000fca00078e0005 */
[----:B------:R-:W0:Y:S02]  /*3200*/  MUFU.RCP64H R9, R11 ;  /* 0x0000000b00097308 */ /* 0x000e240000001800 */
[----:B0-----:R-:W-:-:S08]  /*3210*/  DFMA R12, -R10, R8, 1 ;  /* 0x3ff000000a0c742b */ /* 0x001fd00000000108 */
[----:B------:R-:W-:-:S08]  /*3220*/  DFMA R12, R12, R12, R12 ;  /* 0x0000000c0c0c722b */ /* 0x000fd0000000000c */
[----:B------:R-:W-:-:S08]  /*3230*/  DFMA R12, R8, R12, R8 ;  /* 0x0000000c080c722b */ /* 0x000fd00000000008 */
[----:B------:R-:W-:-:S08]  /*3240*/  DFMA R8, -R10, R12, 1 ;  /* 0x3ff000000a08742b */ /* 0x000fd0000000010c */
[----:B------:R-:W-:-:S08]  /*3250*/  DFMA R8, R12, R8, R12 ;  /* 0x000000080c08722b */ /* 0x000fd0000000000c */
[----:B------:R-:W-:Y:S01]  /*3260*/  DMUL R8, R8, 8.11296384146066816958e+31 ;  /* 0x4690000008087828 */ /* 0x000fe20000000000 */
[----:B------:R-:W-:Y:S10]  /*3270*/  BRA `(.L_x_41) ;  /* 0x0000000000087947 */ /* 0x000ff40003800000 */
.L_x_40:
[----:B------:R-:W-:Y:S01]  /*3280*/  LOP3.LUT R9, R17, 0x80000, RZ, 0xfc, !PT ;  /* 0x0008000011097812 */ /* 0x000fe200078efcff */
[----:B------:R-:W-:-:S07]  /*3290*/  IMAD.MOV.U32 R8, RZ, RZ, R16 ;  /* 0x000000ffff087224 */ /* 0x000fce00078e0010 */
.L_x_41:
[----:B------:R-:W-:Y:S05]  /*32a0*/  BSYNC.RECONVERGENT B1 ;  /* 0x0000000000017941 */ /* 0x000fea0003800200 */
.L_x_39:
[----:B------:R-:W-:Y:S01]  /*32b0*/  IMAD.MOV.U32 R26, RZ, RZ, R8 ;  /* 0x000000ffff1a7224 */ /* 0x000fe200078e0008 */
[----:B------:R-:W-:Y:S01]  /*32c0*/  MOV R8, R0 ;  /* 0x0000000000087202 */ /* 0x000fe20000000f00 */
[----:B------:R-:W-:Y:S02]  /*32d0*/  IMAD.MOV.U32 R27, RZ, RZ, R9 ;  /* 0x000000ffff1b7224 */ /* 0x000fe400078e0009 */
[----:B------:R-:W-:-:S04]  /*32e0*/  IMAD.MOV.U32 R9, RZ, RZ, 0x0 ;  /* 0x00000000ff097424 */ /* 0x000fc800078e00ff */
[----:B------:R-:W-:Y:S05]  /*32f0*/  RET.REL.NODEC R8 `(voss_many_series_one_param_time_major_f32) ;  /* 0xffffffcc08407950 */ /* 0x000fea0003c3ffff */
        .weak           $__internal_1_$__cuda_sm20_div_rn_f64_full
        .type           $__internal_1_$__cuda_sm20_div_rn_f64_full,@function
        .size           $__internal_1_$__cuda_sm20_div_rn_f64_full,($__internal_2_$__cuda_sm20_dsqrt_rn_f64_mediumpath_v1 - $__internal_1_$__cuda_sm20_div_rn_f64_full)
$__internal_1_$__cuda_sm20_div_rn_f64_full:
[C---:B------:R-:W-:Y:S01]  /*3300*/  FSETP.GEU.AND P0, PT, |R33|.reuse, 1.469367938527859385e-39, PT ;  /* 0x001000002100780b */ /* 0x040fe20003f0e200 */
[----:B------:R-:W-:Y:S01]  /*3310*/  IMAD.MOV.U32 R45, RZ, RZ, R13 ;  /* 0x000000ffff2d7224 */ /* 0x000fe200078e000d */
[C---:B------:R-:W-:Y:S01]  /*3320*/  LOP3.LUT R30, R33.reuse, 0x800fffff, RZ, 0xc0, !PT ;  /* 0x800fffff211e7812 */ /* 0x040fe200078ec0ff */
[----:B------:R-:W-:Y:S01]  /*3330*/  IMAD.MOV.U32 R42, RZ, RZ, 0x1 ;  /* 0x00000001ff2a7424 */ /* 0x000fe200078e00ff */
[----:B------:R-:W-:Y:S01]  /*3340*/  LOP3.LUT R40, R33, 0x7ff00000, RZ, 0xc0, !PT ;  /* 0x7ff0000021287812 */ /* 0x000fe200078ec0ff */
[----:B------:R-:W-:Y:S01]  /*3350*/  IMAD.MOV.U32 R44, RZ, RZ, R12 ;  /* 0x000000ffff2c7224 */ /* 0x000fe200078e000c */
[----:B------:R-:W-:Y:S01]  /*3360*/  LOP3.LUT R31, R30, 0x3ff00000, RZ, 0xfc, !PT ;  /* 0x3ff000001e1f7812 */ /* 0x000fe200078efcff */
[----:B------:R-:W-:Y:S01]  /*3370*/  IMAD.MOV.U32 R30, RZ, RZ, R32 ;  /* 0x000000ffff1e7224 */ /* 0x000fe200078e0020 */
[C---:B------:R-:W-:Y:S01]  /*3380*/  FSETP.GEU.AND P2, PT, |R45|.reuse, 1.469367938527859385e-39, PT ;  /* 0x001000002d00780b */ /* 0x040fe20003f4e200 */
[----:B------:R-:W-:Y:S01]  /*3390*/  BSSY B3, `(.L_x_43) ;  /* 0x0000055000037945 */ /* 0x000fe20003800000 */
[----:B------:R-:W-:-:S03]  /*33a0*/  LOP3.LUT R11, R45, 0x7ff00000, RZ, 0xc0, !PT ;  /* 0x7ff000002d0b7812 */ /* 0x000fc600078ec0ff */
[----:B------:R-:W-:Y:S01]  /*33b0*/  @!P0 DMUL R30, R32, 8.98846567431157953865e+307 ;  /* 0x7fe00000201e8828 */ /* 0x000fe20000000000 */
[----:B------:R-:W-:-:S05]  /*33c0*/  ISETP.GE.U32.AND P1, PT, R11, R40, PT ;  /* 0x000000280b00720c */ /* 0x000fca0003f26070 */
[----:B------:R-:W0:Y:S02]  /*33d0*/  MUFU.RCP64H R43, R31 ;  /* 0x0000001f002b7308 */ /* 0x000e240000001800 */
[----:B------:R-:W-:Y:S01]  /*33e0*/  @!P2 LOP3.LUT R12, R33, 0x7ff00000, RZ, 0xc0, !PT ;  /* 0x7ff00000210ca812 */ /* 0x000fe200078ec0ff */
[----:B------:R-:W-:Y:S01]  /*33f0*/  @!P2 IMAD.MOV.U32 R48, RZ, RZ, RZ ;  /* 0x000000ffff30a224 */ /* 0x000fe200078e00ff */
[----:B------:R-:W-:Y:S02]  /*3400*/  @!P0 LOP3.LUT R40, R31, 0x7ff00000, RZ, 0xc0, !PT ;  /* 0x7ff000001f288812 */ /* 0x000fe400078ec0ff */
[----:B------:R-:W-:Y:S02]  /*3410*/  @!P2 ISETP.GE.U32.AND P3, PT, R11, R12, PT ;  /* 0x0000000c0b00a20c */ /* 0x000fe40003f66070 */
[----:B------:R-:W-:-:S04]  /*3420*/  MOV R12, 0x1ca00000 ;  /* 0x1ca00000000c7802 */ /* 0x000fc80000000f00 */
[C---:B------:R-:W-:Y:S02]  /*3430*/  @!P2 SEL R41, R12.reuse, 0x63400000, !P3 ;  /* 0x634000000c29a807 */ /* 0x040fe40005800000 */
[----:B------:R-:W-:Y:S02]  /*3440*/  SEL R13, R12, 0x63400000, !P1 ;  /* 0x634000000c0d7807 */ /* 0x000fe40004800000 */
[----:B------:R-:W-:Y:S01]  /*3450*/  @!P2 LOP3.LUT R41, R41, 0x80000000, R45, 0xf8, !PT ;  /* 0x800000002929a812 */ /* 0x000fe200078ef82d */
[----:B0-----:R-:W-:-:S03]  /*3460*/  DFMA R46, R42, -R30, 1 ;  /* 0x3ff000002a2e742b */ /* 0x001fc6000000081e */
[----:B------:R-:W-:-:S05]  /*3470*/  @!P2 LOP3.LUT R49, R41, 0x100000, RZ, 0xfc, !PT ;  /* 0x001000002931a812 */ /* 0x000fca00078efcff */
[----:B------:R-:W-:-:S08]  /*3480*/  DFMA R46, R46, R46, R46 ;  /* 0x0000002e2e2e722b */ /* 0x000fd0000000002e */
[----:B------:R-:W-:Y:S01]  /*3490*/  DFMA R42, R42, R46, R42 ;  /* 0x0000002e2a2a722b */ /* 0x000fe2000000002a */
[----:B------:R-:W-:Y:S01]  /*34a0*/  LOP3.LUT R47, R13, 0x800fffff, R45, 0xf8, !PT ;  /* 0x800fffff0d2f7812 */ /* 0x000fe200078ef82d */
[----:B------:R-:W-:Y:S02]  /*34b0*/  IMAD.MOV.U32 R46, RZ, RZ, R44 ;  /* 0x000000ffff2e7224 */ /* 0x000fe400078e002c */
[----:B------:R-:W-:-:S04]  /*34c0*/  IMAD.MOV.U32 R13, RZ, RZ, R11 ;  /* 0x000000ffff0d7224 */ /* 0x000fc800078e000b */
[----:B------:R-:W-:Y:S02]  /*34d0*/  DFMA R50, R42, -R30, 1 ;  /* 0x3ff000002a32742b */ /* 0x000fe4000000081e */
[----:B------:R-:W-:-:S06]  /*34e0*/  @!P2 DFMA R46, R46, 2, -R48 ;  /* 0x400000002e2ea82b */ /* 0x000fcc0000000830 */
[----:B------:R-:W-:-:S04]  /*34f0*/  DFMA R50, R42, R50, R42 ;  /* 0x000000322a32722b */ /* 0x000fc8000000002a */
[----:B------:R-:W-:-:S04]  /*3500*/  @!P2 LOP3.LUT R13, R47, 0x7ff00000, RZ, 0xc0, !PT ;  /* 0x7ff000002f0da812 */ /* 0x000fc800078ec0ff */
[----:B------:R-:W-:Y:S01]  /*3510*/  DMUL R48, R50, R46 ;  /* 0x0000002e32307228 */ /* 0x000fe20000000000 */
[----:B------:R-:W-:-:S05]  /*3520*/  VIADD R41, R13, 0xffffffff ;  /* 0xffffffff0d297836 */ /* 0x000fca0000000000 */
[----:B------:R-:W-:Y:S01]  /*3530*/  ISETP.GT.U32.AND P0, PT, R41, 0x7feffffe, PT ;  /* 0x7feffffe2900780c */ /* 0x000fe20003f04070 */
[----:B------:R-:W-:Y:S01]  /*3540*/  VIADD R41, R40, 0xffffffff ;  /* 0xffffffff28297836 */ /* 0x000fe20000000000 */
[----:B------:R-:W-:-:S04]  /*3550*/  DFMA R42, R48, -R30, R46 ;  /* 0x8000001e302a722b */ /* 0x000fc8000000002e */
[----:B------:R-:W-:-:S04]  /*3560*/  ISETP.GT.U32.OR P0, PT, R41, 0x7feffffe, P0 ;  /* 0x7feffffe2900780c */ /* 0x000fc80000704470 */
[----:B------:R-:W-:-:S09]  /*3570*/  DFMA R42, R50, R42, R48 ;  /* 0x0000002a322a722b */ /* 0x000fd20000000030 */
[----:B------:R-:W-:Y:S05]  /*3580*/  @P0 BRA `(.L_x_44) ;  /* 0x0000000000740947 */ /* 0x000fea0003800000 */
[----:B------:R-:W-:-:S04]  /*3590*/  LOP3.LUT R40, R33, 0x7ff00000, RZ, 0xc0, !PT ;  /* 0x7ff0000021287812 */ /* 0x000fc800078ec0ff */
[CC--:B------:R-:W-:Y:S02]  /*35a0*/  VIADDMNMX R13, R11.reuse, -R40.reuse, 0xb9600000, !PT ;  /* 0xb96000000b0d7446 */ /* 0x0c0fe40007800928 */
[----:B------:R-:W-:Y:S01]  /*35b0*/  ISETP.GE.U32.AND P0, PT, R11, R40, PT ;  /* 0x000000280b00720c */ /* 0x000fe20003f06070 */
[----:B------:R-:W-:Y:S01]  /*35c0*/  IMAD.MOV.U32 R40, RZ, RZ, RZ ;  /* 0x000000ffff287224 */ /* 0x000fe200078e00ff */
[----:B------:R-:W-:Y:S02]  /*35d0*/  VIMNMX R13, PT, PT, R13, 0x46a00000, PT ;  /* 0x46a000000d0d7848 */ /* 0x000fe40003fe0100 */
[----:B------:R-:W-:-:S04]  /*35e0*/  SEL R12, R12, 0x63400000, !P0 ;  /* 0x634000000c0c7807 */ /* 0x000fc80004000000 */
[----:B------:R-:W-:-:S05]  /*35f0*/  IADD3 R12, PT, PT, -R12, R13, RZ ;  /* 0x0000000d0c0c7210 */ /* 0x000fca0007ffe1ff */
[----:B------:R-:W-:-:S06]  /*3600*/  VIADD R41, R12, 0x7fe00000 ;  /* 0x7fe000000c297836 */ /* 0x000fcc0000000000 */
[----:B------:R-:W-:-:S10]  /*3610*/  DMUL R48, R42, R40 ;  /* 0x000000282a307228 */ /* 0x000fd40000000000 */
[----:B------:R-:W-:-:S13]  /*3620*/  FSETP.GTU.AND P0, PT, |R49|, 1.469367938527859385e-39, PT ;  /* 0x001000003100780b */ /* 0x000fda0003f0c200 */
[----:B------:R-:W-:Y:S05]  /*3630*/  @P0 BRA `(.L_x_45) ;  /* 0x0000000000a80947 */ /* 0x000fea0003800000 */
[----:B------:R-:W-:Y:S01]  /*3640*/  DFMA R30, R42, -R30, R46 ;  /* 0x8000001e2a1e722b */ /* 0x000fe2000000002e */
[----:B------:R-:W-:-:S09]  /*3650*/  IMAD.MOV.U32 R40, RZ, RZ, RZ ;  /* 0x000000ffff287224 */ /* 0x000fd200078e00ff */
[C---:B------:R-:W-:Y:S02]  /*3660*/  FSETP.NEU.AND P0, PT, R31.reuse, RZ, PT ;  /* 0x000000ff1f00720b */ /* 0x040fe40003f0d000 */
[----:B------:R-:W-:-:S04]  /*3670*/  LOP3.LUT R32, R31, 0x80000000, R33, 0x48, !PT ;  /* 0x800000001f207812 */ /* 0x000fc800078e4821 */
[----:B------:R-:W-:-:S07]  /*3680*/  LOP3.LUT R41, R32, R41, RZ, 0xfc, !PT ;  /* 0x0000002920297212 */ /* 0x000fce00078efcff */
[----:B------:R-:W-:Y:S05]  /*3690*/  @!P0 BRA `(.L_x_45) ;  /* 0x0000000000908947 */ /* 0x000fea0003800000 */
[----:B------:R-:W-:Y:S01]  /*36a0*/  IMAD.MOV R31, RZ, RZ, -R12 ;  /* 0x000000ffff1f7224 */ /* 0x000fe200078e0a0c */
[----:B------:R-:W-:Y:S01]  /*36b0*/  IADD3 R12, PT, PT, -R12, -0x43300000, RZ ;  /* 0xbcd000000c0c7810 */ /* 0x000fe20007ffe1ff */
[----:B------:R-:W-:-:S06]  /*36c0*/  IMAD.MOV.U32 R30, RZ, RZ, RZ ;  /* 0x000000ffff1e7224 */ /* 0x000fcc00078e00ff */
[----:B------:R-:W-:Y:S02]  /*36d0*/  DFMA R30, R48, -R30, R42 ;  /* 0x8000001e301e722b */ /* 0x000fe4000000002a */
[----:B------:R-:W-:-:S08]  /*36e0*/  DMUL.RP R42, R42, R40 ;  /* 0x000000282a2a7228 */ /* 0x000fd00000008000 */
[----:B------:R-:W-:Y:S02]  /*36f0*/  FSETP.NEU.AND P0, PT, |R31|, R12, PT ;  /* 0x0000000c1f00720b */ /* 0x000fe40003f0d200 */
[----:B------:R-:W-:Y:S02]  /*3700*/  LOP3.LUT R32, R43, R32, RZ, 0x3c, !PT ;  /* 0x000000202b207212 */ /* 0x000fe400078e3cff */
[----:B------:R-:W-:Y:S02]  /*3710*/  FSEL R12, R42, R48, !P0 ;  /* 0x000000302a0c7208 */ /* 0x000fe40004000000 */
[----:B------:R-:W-:Y:S02]  /*3720*/  FSEL R13, R32, R49, !P0 ;  /* 0x00000031200d7208 */ /* 0x000fe40004000000 */
[----:B------:R-:W-:-:S03]  /*3730*/  MOV R48, R12 ;  /* 0x0000000c00307202 */ /* 0x000fc60000000f00 */
[----:B------:R-:W-:Y:S01]  /*3740*/  IMAD.MOV.U32 R49, RZ, RZ, R13 ;  /* 0x000000ffff317224 */ /* 0x000fe200078e000d */
[----:B------:R-:W-:Y:S06]  /*3750*/  BRA `(.L_x_45) ;  /* 0x0000000000607947 */ /* 0x000fec0003800000 */
.L_x_44:
[----:B------:R-:W-:-:S14]  /*3760*/  DSETP.NAN.AND P0, PT, R44, R44, PT ;  /* 0x0000002c2c00722a */ /* 0x000fdc0003f08000 */
[----:B------:R-:W-:Y:S05]  /*3770*/  @P0 BRA `(.L_x_46) ;  /* 0x00000000004c0947 */ /* 0x000fea0003800000 */
[----:B------:R-:W-:-:S14]  /*3780*/  DSETP.NAN.AND P0, PT, R32, R32, PT ;  /* 0x000000202000722a */ /* 0x000fdc0003f08000 */
[----:B------:R-:W-:Y:S05]  /*3790*/  @P0 BRA `(.L_x_47) ;  /* 0x0000000000340947 */ /* 0x000fea0003800000 */
[----:B------:R-:W-:Y:S01]  /*37a0*/  ISETP.NE.AND P0, PT, R13, R40, PT ;  /* 0x000000280d00720c */ /* 0x000fe20003f05270 */
[----:B------:R-:W-:Y:S02]  /*37b0*/  IMAD.MOV.U32 R48, RZ, RZ, 0x0 ;  /* 0x00000000ff307424 */ /* 0x000fe400078e00ff */
[----:B------:R-:W-:-:S10]  /*37c0*/  IMAD.MOV.U32 R49, RZ, RZ, -0x80000 ;  /* 0xfff80000ff317424 */ /* 0x000fd400078e00ff */
[----:B------:R-:W-:Y:S05]  /*37d0*/  @!P0 BRA `(.L_x_45) ;  /* 0x0000000000408947 */ /* 0x000fea0003800000 */
[----:B------:R-:W-:Y:S02]  /*37e0*/  ISETP.NE.AND P0, PT, R13, 0x7ff00000, PT ;  /* 0x7ff000000d00780c */ /* 0x000fe40003f05270 */
[----:B------:R-:W-:Y:S02]  /*37f0*/  LOP3.LUT R33, R45, 0x80000000, R33, 0x48, !PT ;  /* 0x800000002d217812 */ /* 0x000fe400078e4821 */
[----:B------:R-:W-:-:S13]  /*3800*/  ISETP.EQ.OR P0, PT, R40, RZ, !P0 ;  /* 0x000000ff2800720c */ /* 0x000fda0004702670 */
[----:B------:R-:W-:Y:S01]  /*3810*/  @P0 LOP3.LUT R11, R33, 0x7ff00000, RZ, 0xfc, !PT ;  /* 0x7ff00000210b0812 */ /* 0x000fe200078efcff */
[----:B------:R-:W-:Y:S01]  /*3820*/  @!P0 IMAD.MOV.U32 R48, RZ, RZ, RZ ;  /* 0x000000ffff308224 */ /* 0x000fe200078e00ff */
[----:B------:R-:W-:Y:S01]  /*3830*/  @P0 MOV R48, RZ ;  /* 0x000000ff00300202 */ /* 0x000fe20000000f00 */
[----:B------:R-:W-:Y:S02]  /*3840*/  @!P0 IMAD.MOV.U32 R49, RZ, RZ, R33 ;  /* 0x000000ffff318224 */ /* 0x000fe400078e0021 */
[----:B------:R-:W-:Y:S01]  /*3850*/  @P0 IMAD.MOV.U32 R49, RZ, RZ, R11 ;  /* 0x000000ffff310224 */ /* 0x000fe200078e000b */
[----:B------:R-:W-:Y:S06]  /*3860*/  BRA `(.L_x_45) ;  /* 0x00000000001c7947 */ /* 0x000fec0003800000 */
.L_x_47:
[----:B------:R-:W-:Y:S01]  /*3870*/  LOP3.LUT R11, R33, 0x80000, RZ, 0xfc, !PT ;  /* 0x00080000210b7812 */ /* 0x000fe200078efcff */
[----:B------:R-:W-:-:S04]  /*3880*/  IMAD.MOV.U32 R48, RZ, RZ, R32 ;  /* 0x000000ffff307224 */ /* 0x000fc800078e0020 */
[----:B------:R-:W-:Y:S01]  /*3890*/  IMAD.MOV.U32 R49, RZ, RZ, R11 ;  /* 0x000000ffff317224 */ /* 0x000fe200078e000b */
[----:B------:R-:W-:Y:S06]  /*38a0*/  BRA `(.L_x_45) ;  /* 0x00000000000c7947 */ /* 0x000fec0003800000 */
.L_x_46:
[----:B------:R-:W-:Y:S01]  /*38b0*/  LOP3.LUT R11, R45, 0x80000, RZ, 0xfc, !PT ;  /* 0x000800002d0b7812 */ /* 0x000fe200078efcff */
[----:B------:R-:W-:-:S04]  /*38c0*/  IMAD.MOV.U32 R48, RZ, RZ, R44 ;  /* 0x000000ffff307224 */ /* 0x000fc800078e002c */
[----:B------:R-:W-:-:S07]  /*38d0*/  IMAD.MOV.U32 R49, RZ, RZ, R11 ;  /* 0x000000ffff317224 */ /* 0x000fce00078e000b */
.L_x_45:
[----:B------:R-:W-:Y:S05]  /*38e0*/  BSYNC B3 ;  /* 0x0000000000037941 */ /* 0x000fea0003800000 */
.L_x_43:
[----:B------:R-:W-:Y:S01]  /*38f0*/  IMAD.MOV.U32 R30, RZ, RZ, R0 ;  /* 0x000000ffff1e7224 */ /* 0x000fe200078e0000 */
[----:B------:R-:W-:Y:S01]  /*3900*/  MOV R12, R48 ;  /* 0x00000030000c7202 */ /* 0x000fe20000000f00 */
[----:B------:R-:W-:Y:S02]  /*3910*/  IMAD.MOV.U32 R31, RZ, RZ, 0x0 ;  /* 0x00000000ff1f7424 */ /* 0x000fe400078e00ff */
[----:B------:R-:W-:Y:S02]  /*3920*/  IMAD.MOV.U32 R11, RZ, RZ, R49 ;  /* 0x000000ffff0b7224 */ /* 0x000fe400078e0031 */
[----:B------:R-:W-:Y:S05]  /*3930*/  RET.REL.NODEC R30 `(voss_many_series_one_param_time_major_f32) ;  /* 0xffffffc41eb07950 */ /* 0x000fea0003c3ffff */
        .weak           $__internal_2_$__cuda_sm20_dsqrt_rn_f64_mediumpath_v1
        .type           $__internal_2_$__cuda_sm20_dsqrt_rn_f64_mediumpath_v1,@function
        .size           $__internal_2_$__cuda_sm20_dsqrt_rn_f64_mediumpath_v1,($voss_many_series_one_param_time_major_f32$__internal_trig_reduction_slowpathd - $__internal_2_$__cuda_sm20_dsqrt_rn_f64_mediumpath_v1)
$__internal_2_$__cuda_sm20_dsqrt_rn_f64_mediumpath_v1:
[----:B------:R-:W-:Y:S01]  /*3940*/  ISETP.GE.U32.AND P0, PT, R8, -0x3400000, PT ;  /* 0xfcc000000800780c */ /* 0x000fe20003f06070 */
[----:B------:R-:W-:Y:S01]  /*3950*/  BSSY.RECONVERGENT B1, `(.L_x_48) ;  /* 0x0000028000017945 */ /* 0x000fe20003800200 */
[----:B------:R-:W-:Y:S01]  /*3960*/  IMAD.MOV.U32 R12, RZ, RZ, R18 ;  /* 0x000000ffff0c7224 */ /* 0x000fe200078e0012 */
[----:B------:R-:W-:Y:S01]  /*3970*/  MOV R11, R17 ;  /* 0x00000011000b7202 */ /* 0x000fe20000000f00 */
[----:B------:R-:W-:Y:S02]  /*3980*/  IMAD.MOV.U32 R10, RZ, RZ, R16 ;  /* 0x000000ffff0a7224 */ /* 0x000fe400078e0010 */
[----:B------:R-:W-:Y:S02]  /*3990*/  IMAD.MOV.U32 R8, RZ, RZ, R22 ;  /* 0x000000ffff087224 */ /* 0x000fe400078e0016 */
[----:B------:R-:W-:-:S05]  /*39a0*/  IMAD.MOV.U32 R9, RZ, RZ, R23 ;  /* 0x000000ffff097224 */ /* 0x000fca00078e0017 */
[----:B------:R-:W-:Y:S05]  /*39b0*/  @!P0 BRA `(.L_x_49) ;  /* 0x0000000000208947 */ /* 0x000fea0003800000 */
[----:B------:R-:W-:-:S10]  /*39c0*/  DFMA.RM R8, R8, R12, R20 ;  /* 0x0000000c0808722b */ /* 0x000fd40000004014 */
[----:B------:R-:W-:-:S05]  /*39d0*/  IADD3 R12, P0, PT, R8, 0x1, RZ ;  /* 0x00000001080c7810 */ /* 0x000fca0007f1e0ff */
[----:B------:R-:W-:-:S06]  /*39e0*/  IMAD.X R13, RZ, RZ, R9, P0 ;  /* 0x000000ffff0d7224 */ /* 0x000fcc00000e0609 */
[----:B------:R-:W-:-:S08]  /*39f0*/  DFMA.RP R10, -R8, R12, R10 ;  /* 0x0000000c080a722b */ /* 0x000fd0000000810a */
[----:B------:R-:W-:-:S06]  /*3a00*/  DSETP.GT.AND P0, PT, R10, RZ, PT ;  /* 0x000000ff0a00722a */ /* 0x000fcc0003f04000 */
[----:B------:R-:W-:Y:S02]  /*3a10*/  FSEL R8, R12, R8, P0 ;  /* 0x000000080c087208 */ /* 0x000fe40000000000 */
[----:B------:R-:W-:Y:S01]  /*3a20*/  FSEL R9, R13, R9, P0 ;  /* 0x000000090d097208 */ /* 0x000fe20000000000 */
[----:B------:R-:W-:Y:S06]  /*3a30*/  BRA `(.L_x_50) ;  /* 0x0000000000647947 */ /* 0x000fec0003800000 */
.L_x_49:
[----:B------:R-:W-:-:S14]  /*3a40*/  DSETP.NE.AND P0, PT, R10, RZ, PT ;  /* 0x000000ff0a00722a */ /* 0x000fdc0003f05000 */
[----:B------:R-:W-:Y:S05]  /*3a50*/  @!P0 BRA `(.L_x_51) ;  /* 0x0000000000588947 */ /* 0x000fea0003800000 */
[----:B------:R-:W-:-:S13]  /*3a60*/  ISETP.GE.AND P0, PT, R11, RZ, PT ;  /* 0x000000ff0b00720c */ /* 0x000fda0003f06270 */
[----:B------:R-:W-:Y:S02]  /*3a70*/  @!P0 IMAD.MOV.U32 R8, RZ, RZ, 0x0 ;  /* 0x00000000ff088424 */ /* 0x000fe400078e00ff */
[----:B------:R-:W-:Y:S01]  /*3a80*/  @!P0 IMAD.MOV.U32 R9, RZ, RZ, -0x80000 ;  /* 0xfff80000ff098424 */ /* 0x000fe200078e00ff */
[----:B------:R-:W-:Y:S06]  /*3a90*/  @!P0 BRA `(.L_x_50) ;  /* 0x00000000004c8947 */ /* 0x000fec0003800000 */
[----:B------:R-:W-:-:S13]  /*3aa0*/  ISETP.GT.AND P0, PT, R11, 0x7fefffff, PT ;  /* 0x7fefffff0b00780c */ /* 0x000fda0003f04270 */
[----:B------:R-:W-:Y:S05]  /*3ab0*/  @P0 BRA `(.L_x_51) ;  /* 0x0000000000400947 */ /* 0x000fea0003800000 */
[----:B------:R-:W-:Y:S01]  /*3ac0*/  DMUL R8, R10, 8.11296384146066816958e+31 ;  /* 0x469000000a087828 */ /* 0x000fe20000000000 */
[----:B------:R-:W-:Y:S01]  /*3ad0*/  IMAD.MOV.U32 R16, RZ, RZ, 0x0 ;  /* 0x00000000ff107424 */ /* 0x000fe200078e00ff */
[----:B------:R-:W-:Y:S01]  /*3ae0*/  MOV R10, RZ ;  /* 0x000000ff000a7202 */ /* 0x000fe20000000f00 */
[----:B------:R-:W-:-:S03]  /*3af0*/  IMAD.MOV.U32 R17, RZ, RZ, 0x3fd80000 ;  /* 0x3fd80000ff117424 */ /* 0x000fc600078e00ff */
[----:B------:R-:W0:Y:S02]  /*3b00*/  MUFU.RSQ64H R11, R9 ;  /* 0x00000009000b7308 */ /* 0x000e240000001c00 */
[----:B0-----:R-:W-:-:S08]  /*3b10*/  DMUL R12, R10, R10 ;  /* 0x0000000a0a0c7228 */ /* 0x001fd00000000000 */
[----:B------:R-:W-:-:S08]  /*3b20*/  DFMA R12, R8, -R12, 1 ;  /* 0x3ff00000080c742b */ /* 0x000fd0000000080c */
[----:B------:R-:W-:Y:S02]  /*3b30*/  DFMA R16, R12, R16, 0.5 ;  /* 0x3fe000000c10742b */ /* 0x000fe40000000010 */
[----:B------:R-:W-:-:S08]  /*3b40*/  DMUL R12, R10, R12 ;  /* 0x0000000c0a0c7228 */ /* 0x000fd00000000000 */
[----:B------:R-:W-:-:S08]  /*3b50*/  DFMA R12, R16, R12, R10 ;  /* 0x0000000c100c722b */ /* 0x000fd0000000000a */
[----:B------:R-:W-:Y:S02]  /*3b60*/  DMUL R10, R8, R12 ;  /* 0x0000000c080a7228 */ /* 0x000fe40000000000 */
[----:B------:R-:W-:-:S06]  /*3b70*/  VIADD R13, R13, 0xfff00000 ;  /* 0xfff000000d0d7836 */ /* 0x000fcc0000000000 */
[----:B------:R-:W-:-:S08]  /*3b80*/  DFMA R16, R10, -R10, R8 ;  /* 0x8000000a0a10722b */ /* 0x000fd00000000008 */
[----:B------:R-:W-:-:S10]  /*3b90*/  DFMA R8, R12, R16, R10 ;  /* 0x000000100c08722b */ /* 0x000fd4000000000a */
[----:B------:R-:W-:Y:S01]  /*3ba0*/  VIADD R9, R9, 0xfcb00000 ;  /* 0xfcb0000009097836 */ /* 0x000fe20000000000 */
[----:B------:R-:W-:Y:S06]  /*3bb0*/  BRA `(.L_x_50) ;  /* 0x0000000000047947 */ /* 0x000fec0003800000 */
.L_x_51:
[----:B------:R-:W-:-:S11]  /*3bc0*/  DADD R8, R10, R10 ;  /* 0x000000000a087229 */ /* 0x000fd6000000000a */
.L_x_50:
[----:B------:R-:W-:Y:S05]  /*3bd0*/  BSYNC.RECONVERGENT B1 ;  /* 0x0000000000017941 */ /* 0x000fea0003800200 */
.L_x_48:
[----:B------:R-:W-:Y:S01]  /*3be0*/  IMAD.MOV.U32 R10, RZ, RZ, R8 ;  /* 0x000000ffff0a7224 */ /* 0x000fe200078e0008 */
[----:B------:R-:W-:Y:S01]  /*3bf0*/  MOV R11, R9 ;  /* 0x00000009000b7202 */ /* 0x000fe20000000f00 */
[----:B------:R-:W-:Y:S02]  /*3c00*/  IMAD.MOV.U32 R8, RZ, RZ, R0 ;  /* 0x000000ffff087224 */ /* 0x000fe400078e0000 */
[----:B------:R-:W-:-:S04]  /*3c10*/  IMAD.MOV.U32 R9, RZ, RZ, 0x0 ;  /* 0x00000000ff097424 */ /* 0x000fc800078e00ff */
[----:B------:R-:W-:Y:S05]  /*3c20*/  RET.REL.NODEC R8 `(voss_many_series_one_param_time_major_f32) ;  /* 0xffffffc008f47950 */ /* 0x000fea0003c3ffff */
        .type           $voss_many_series_one_param_time_major_f32$__internal_trig_reduction_slowpathd,@function
        .size           $voss_many_series_one_param_time_major_f32$__internal_trig_reduction_slowpathd,(.L_x_104 - $voss_many_series_one_param_time_major_f32$__internal_trig_reduction_slowpathd)
$voss_many_series_one_param_time_major_f32$__internal_trig_reduction_slowpathd:
[----:B------:R-:W-:Y:S01]  /*3c30*/  SHF.R.U32.HI R0, RZ, 0x14, R27 ;  /* 0x00000014ff007819 */ /* 0x000fe2000001161b */
[----:B------:R-:W-:-:S03]  /*3c40*/  IMAD.MOV.U32 R8, RZ, RZ, RZ ;  /* 0x000000ffff087224 */ /* 0x000fc600078e00ff */
[----:B------:R-:W-:-:S04]  /*3c50*/  LOP3.LUT R6, R0, 0x7ff, RZ, 0xc0, !PT ;  /* 0x000007ff00067812 */ /* 0x000fc800078ec0ff */
[----:B------:R-:W-:-:S13]  /*3c60*/  ISETP.NE.AND P0, PT, R6, 0x7ff, PT ;  /* 0x000007ff0600780c */ /* 0x000fda0003f05270 */
[----:B------:R-:W-:Y:S05]  /*3c70*/  @!P0 BRA `(.L_x_52) ;  /* 0x0000000800448947 */ /* 0x000fea0003800000 */
[----:B------:R-:W-:Y:S01]  /*3c80*/  VIADD R6, R6, 0xfffffc00 ;  /* 0xfffffc0006067836 */ /* 0x000fe20000000000 */
[----:B------:R-:W-:Y:S01]  /*3c90*/  BSSY.RECONVERGENT B2, `(.L_x_53) ;  /* 0x000002e000027945 */ /* 0x000fe20003800200 */
[----:B------:R-:W-:-:S03]  /*3ca0*/  CS2R R28, SRZ ;  /* 0x00000000001c7805 */ /* 0x000fc6000001ff00 */
[----:B------:R-:W-:Y:S02]  /*3cb0*/  SHF.R.U32.HI R5, RZ, 0x6, R6 ;  /* 0x00000006ff057819 */ /* 0x000fe40000011606 */
[----:B------:R-:W-:Y:S02]  /*3cc0*/  ISETP.GE.U32.AND P0, PT, R6, 0x80, PT ;  /* 0x000000800600780c */ /* 0x000fe40003f06070 */
[C---:B------:R-:W-:Y:S02]  /*3cd0*/  IADD3 R6, PT, PT, -R5.reuse, 0x13, RZ ;  /* 0x0000001305067810 */ /* 0x040fe40007ffe1ff */
[----:B------:R-:W-:Y:S02]  /*3ce0*/  IADD3 R8, PT, PT, -R5, 0xf, RZ ;  /* 0x0000000f05087810 */ /* 0x000fe40007ffe1ff */
[----:B------:R-:W-:-:S04]  /*3cf0*/  SEL R16, R6, 0x12, P0 ;  /* 0x0000001206107807 */ /* 0x000fc80000000000 */
[----:B------:R-:W-:-:S13]  /*3d00*/  ISETP.GE.AND P0, PT, R8, R16, PT ;  /* 0x000000100800720c */ /* 0x000fda0003f06270 */
[----:B------:R-:W-:Y:S05]  /*3d10*/  @P0 BRA `(.L_x_54) ;  /* 0x0000000000940947 */ /* 0x000fea0003800000 */
[----:B------:R-:W0:Y:S01]  /*3d20*/  LDC.64 R20, c[0x0][0x358] ;  /* 0x0000d600ff147b82 */ /* 0x000e220000000a00 */
[C---:B------:R-:W-:Y:S01]  /*3d30*/  SHF.L.U64.HI R9, R26.reuse, 0xb, R27 ;  /* 0x0000000b1a097819 */ /* 0x040fe2000001021b */
[----:B------:R-:W-:Y:S01]  /*3d40*/  BSSY.RECONVERGENT B3, `(.L_x_55) ;  /* 0x0000021000037945 */ /* 0x000fe20003800200 */
[----:B------:R-:W-:Y:S01]  /*3d50*/  IMAD.SHL.U32 R23, R26, 0x800, RZ ;  /* 0x000008001a177824 */ /* 0x000fe200078e00ff */
[----:B------:R-:W-:Y:S01]  /*3d60*/  MOV R17, R8 ;  /* 0x0000000800117202 */ /* 0x000fe20000000f00 */
[----:B------:R-:W-:Y:S01]  /*3d70*/  IMAD.MOV.U32 R14, RZ, RZ, RZ ;  /* 0x000000ffff0e7224 */ /* 0x000fe200078e00ff */
[----:B------:R-:W-:Y:S02]  /*3d80*/  IADD3 R6, PT, PT, RZ, -R5, -R16 ;  /* 0x80000005ff067210 */ /* 0x000fe40007ffe810 */
[----:B------:R-:W-:Y:S02]  /*3d90*/  CS2R R28, SRZ ;  /* 0x00000000001c7805 */ /* 0x000fe4000001ff00 */
[----:B------:R-:W-:-:S07]  /*3da0*/  LOP3.LUT R31, R9, 0x80000000, RZ, 0xfc, !PT ;  /* 0x80000000091f7812 */ /* 0x000fce00078efcff */
.L_x_56:
[----:B------:R-:W1:Y:S01]  /*3db0*/  LDC.64 R8, c[0x4][RZ] ;  /* 0x01000000ff087b82 */ /* 0x000e620000000a00 */
[----:B0-----:R-:W-:Y:S02]  /*3dc0*/  R2UR UR6, R20 ;  /* 0x00000000140672ca */ /* 0x001fe400000e0000 */
[----:B------:R-:W-:Y:S01]  /*3dd0*/  R2UR UR7, R21 ;  /* 0x00000000150772ca */ /* 0x000fe200000e0000 */
[----:B-1----:R-:W-:-:S12]  /*3de0*/  IMAD.WIDE R8, R17, 0x8, R8 ;  /* 0x0000000811087825 */ /* 0x002fd800078e0208 */
[----:B------:R-:W2:Y:S01]  /*3df0*/  LDG.E.64.CONSTANT R8, desc[UR6][R8.64] ;  /* 0x0000000608087981 */ /* 0x000ea2000c1e9b00 */
[----:B------:R-:W-:Y:S02]  /*3e00*/  VIADD R6, R6, 0x1 ;  /* 0x0000000106067836 */ /* 0x000fe40000000000 */
[----:B------:R-:W-:Y:S02]  /*3e10*/  VIADD R17, R17, 0x1 ;  /* 0x0000000111117836 */ /* 0x000fe40000000000 */
[----:B--2---:R-:W-:-:S04]  /*3e20*/  IMAD.WIDE.U32 R10, P2, R8, R23, R28 ;  /* 0x00000017080a7225 */ /* 0x004fc8000784001c */
[----:B------:R-:W-:Y:S02]  /*3e30*/  IMAD R19, R8, R31, RZ ;  /* 0x0000001f08137224 */ /* 0x000fe400078e02ff */
[CC--:B------:R-:W-:Y:S02]  /*3e40*/  IMAD R22, R9.reuse, R23.reuse, RZ ;  /* 0x0000001709167224 */ /* 0x0c0fe400078e02ff */
[----:B------:R-:W-:Y:S01]  /*3e50*/  IMAD.HI.U32 R29, R9, R23, RZ ;  /* 0x00000017091d7227 */ /* 0x000fe200078e00ff */
[----:B------:R-:W-:-:S03]  /*3e60*/  IADD3 R11, P0, PT, R19, R11, RZ ;  /* 0x0000000b130b7210 */ /* 0x000fc60007f1e0ff */
[----:B------:R-:W-:Y:S01]  /*3e70*/  IMAD R19, R14, 0x8, R1 ;  /* 0x000000080e137824 */ /* 0x000fe200078e0201 */
[----:B------:R-:W-:Y:S01]  /*3e80*/  IADD3 R11, P1, PT, R22, R11, RZ ;  /* 0x0000000b160b7210 */ /* 0x000fe20007f3e0ff */
[----:B------:R-:W-:-:S04]  /*3e90*/  IMAD.HI.U32 R22, R8, R31, RZ ;  /* 0x0000001f08167227 */ /* 0x000fc800078e00ff */
[----:B------:R-:W-:Y:S01]  /*3ea0*/  IMAD.X R8, RZ, RZ, R22, P2 ;  /* 0x000000ffff087224 */ /* 0x000fe200010e0616 */
[----:B------:R1:W-:Y:S01]  /*3eb0*/  STL.64 [R19], R10 ;  /* 0x0000000a13007387 */ /* 0x0003e20000100a00 */
[----:B------:R-:W-:-:S03]  /*3ec0*/  IMAD.HI.U32 R22, R9, R31, RZ ;  /* 0x0000001f09167227 */ /* 0x000fc600078e00ff */
[----:B------:R-:W-:Y:S01]  /*3ed0*/  IADD3.X R8, P0, PT, R29, R8, RZ, P0, !PT ;  /* 0x000000081d087210 */ /* 0x000fe2000071e4ff */
[----:B------:R-:W-:Y:S02]  /*3ee0*/  IMAD R9, R9, R31, RZ ;  /* 0x0000001f09097224 */ /* 0x000fe400078e02ff */
[----:B------:R-:W-:-:S03]  /*3ef0*/  VIADD R14, R14, 0x1 ;  /* 0x000000010e0e7836 */ /* 0x000fc60000000000 */
[----:B------:R-:W-:Y:S01]  /*3f00*/  IADD3.X R28, P1, PT, R9, R8, RZ, P1, !PT ;  /* 0x00000008091c7210 */ /* 0x000fe20000f3e4ff */
[----:B------:R-:W-:Y:S01]  /*3f10*/  IMAD.X R8, RZ, RZ, R22, P0 ;  /* 0x000000ffff087224 */ /* 0x000fe200000e0616 */
[----:B------:R-:W-:-:S04]  /*3f20*/  ISETP.NE.AND P0, PT, R6, -0xf, PT ;  /* 0xfffffff10600780c */ /* 0x000fc80003f05270 */
[----:B------:R-:W-:-:S09]  /*3f30*/  IADD3.X R29, PT, PT, RZ, R8, RZ, P1, !PT ;  /* 0x00000008ff1d7210 */ /* 0x000fd20000ffe4ff */
[----:B-1----:R-:W-:Y:S05]  /*3f40*/  @P0 BRA `(.L_x_56) ;  /* 0xfffffffc00980947 */ /* 0x002fea000383ffff */
[----:B------:R-:W-:Y:S05]  /*3f50*/  BSYNC.RECONVERGENT B3 ;  /* 0x0000000000037941 */ /* 0x000fea0003800200 */
.L_x_55:
[----:B------:R-:W-:-:S07]  /*3f60*/  IMAD.MOV.U32 R8, RZ, RZ, R16 ;  /* 0x000000ffff087224 */ /* 0x000fce00078e0010 */
.L_x_54:
[----:B------:R-:W-:Y:S05]  /*3f70*/  BSYNC.RECONVERGENT B2 ;  /* 0x0000000000027941 */ /* 0x000fea0003800200 */
.L_x_53:
[----:B------:R-:W-:Y:S01]  /*3f80*/  LOP3.LUT P0, R33, R0, 0x3f, RZ, 0xc0, !PT ;  /* 0x0000003f00217812 */ /* 0x000fe2000780c0ff */
[----:B------:R-:W-:-:S04]  /*3f90*/  IMAD.IADD R0, R5, 0x1, R8 ;  /* 0x0000000105007824 */ /* 0x000fc800078e0208 */
[----:B------:R-:W-:-:S05]  /*3fa0*/  IMAD.U32 R31, R0, 0x8, R1 ;  /* 0x00000008001f7824 */ /* 0x000fca00078e0001 */
[----:B------:R0:W-:Y:S04]  /*3fb0*/  STL.64 [R31+-0x78], R28 ;  /* 0xffff881c1f007387 */ /* 0x0001e80000100a00 */
[----:B------:R-:W2:Y:S04]  /*3fc0*/  @P0 LDL.64 R16, [R1+0x8] ;  /* 0x0000080001100983 */ /* 0x000ea80000100a00 */
[----:B------:R-:W3:Y:S04]  /*3fd0*/  LDL.64 R10, [R1+0x10] ;  /* 0x00001000010a7983 */ /* 0x000ee80000100a00 */
[----:B------:R-:W4:Y:S01]  /*3fe0*/  LDL.64 R8, [R1+0x18] ;  /* 0x0000180001087983 */ /* 0x000f220000100a00 */
[----:B------:R-:W-:Y:S01]  /*3ff0*/  @P0 LOP3.LUT R0, R33, 0x3f, RZ, 0x3c, !PT ;  /* 0x0000003f21000812 */ /* 0x000fe200078e3cff */
[----:B------:R-:W-:Y:S01]  /*4000*/  BSSY.RECONVERGENT B2, `(.L_x_57) ;  /* 0x0000034000027945 */ /* 0x000fe20003800200 */
[----:B--2---:R-:W-:-:S02]  /*4010*/  @P0 SHF.R.U64 R5, R16, 0x1, R17 ;  /* 0x0000000110050819 */ /* 0x004fc40000001211 */
[----:B------:R-:W-:Y:S02]  /*4020*/  @P0 SHF.R.U32.HI R17, RZ, 0x1, R17 ;  /* 0x00000001ff110819 */ /* 0x000fe40000011611 */
[--C-:B---3--:R-:W-:Y:S02]  /*4030*/  @P0 SHF.R.U32.HI R23, RZ, 0x1, R11.reuse ;  /* 0x00000001ff170819 */ /* 0x108fe4000001160b */
[C-C-:B------:R-:W-:Y:S02]  /*4040*/  @P0 SHF.R.U64 R21, R10.reuse, 0x1, R11.reuse ;  /* 0x000000010a150819 */ /* 0x140fe4000000120b */
[CC--:B------:R-:W-:Y:S02]  /*4050*/  @P0 SHF.L.U64.HI R19, R10.reuse, R33.reuse, R11 ;  /* 0x000000210a130219 */ /* 0x0c0fe4000001020b */
[----:B------:R-:W-:Y:S02]  /*4060*/  @P0 SHF.L.U32 R14, R10, R33, RZ ;  /* 0x000000210a0e0219 */ /* 0x000fe400000006ff */
[----:B------:R-:W-:-:S02]  /*4070*/  @P0 SHF.R.U64 R5, R5, R0, R17 ;  /* 0x0000000005050219 */ /* 0x000fc40000001211 */
[-C--:B------:R-:W-:Y:S02]  /*4080*/  @P0 SHF.R.U32.HI R6, RZ, R0.reuse, R17 ;  /* 0x00000000ff060219 */ /* 0x080fe40000011611 */
[----:B----4-:R-:W-:Y:S02]  /*4090*/  @P0 SHF.L.U32 R16, R8, R33, RZ ;  /* 0x0000002108100219 */ /* 0x010fe400000006ff */
[----:B------:R-:W-:Y:S02]  /*40a0*/  @P0 SHF.R.U64 R21, R21, R0, R23 ;  /* 0x0000000015150219 */ /* 0x000fe40000001217 */
[----:B------:R-:W-:Y:S02]  /*40b0*/  @P0 LOP3.LUT R10, R14, R5, RZ, 0xfc, !PT ;  /* 0x000000050e0a0212 */ /* 0x000fe400078efcff */
[----:B------:R-:W-:Y:S02]  /*40c0*/  @P0 LOP3.LUT R11, R19, R6, RZ, 0xfc, !PT ;  /* 0x00000006130b0212 */ /* 0x000fe400078efcff */
[----:B------:R-:W-:-:S02]  /*40d0*/  @P0 SHF.L.U64.HI R5, R8, R33, R9 ;  /* 0x0000002108050219 */ /* 0x000fc40000010209 */
[----:B------:R-:W-:Y:S02]  /*40e0*/  @P0 LOP3.LUT R8, R16, R21, RZ, 0xfc, !PT ;  /* 0x0000001510080212 */ /* 0x000fe400078efcff */
[----:B------:R-:W-:Y:S02]  /*40f0*/  @P0 SHF.R.U32.HI R0, RZ, R0, R23 ;  /* 0x00000000ff000219 */ /* 0x000fe40000011617 */
[C---:B------:R-:W-:Y:S02]  /*4100*/  SHF.L.U32 R19, R10.reuse, 0x2, RZ ;  /* 0x000000020a137819 */ /* 0x040fe400000006ff */
[----:B------:R-:W-:Y:S02]  /*4110*/  SHF.L.U64.HI R21, R10, 0x2, R11 ;  /* 0x000000020a157819 */ /* 0x000fe4000001020b */
[----:B------:R-:W-:Y:S02]  /*4120*/  @P0 LOP3.LUT R9, R5, R0, RZ, 0xfc, !PT ;  /* 0x0000000005090212 */ /* 0x000fe400078efcff */
[----:B------:R-:W-:-:S02]  /*4130*/  SHF.L.W.U32.HI R11, R11, 0x2, R8 ;  /* 0x000000020b0b7819 */ /* 0x000fc40000010e08 */
[----:B------:R-:W-:Y:S02]  /*4140*/  IADD3 RZ, P0, PT, RZ, -R19, RZ ;  /* 0x80000013ffff7210 */ /* 0x000fe40007f1e0ff */
[----:B------:R-:W-:Y:S02]  /*4150*/  LOP3.LUT R0, RZ, R21, RZ, 0x33, !PT ;  /* 0x00000015ff007212 */ /* 0x000fe400078e33ff */
[----:B------:R-:W-:Y:S02]  /*4160*/  SHF.L.W.U32.HI R8, R8, 0x2, R9 ;  /* 0x0000000208087819 */ /* 0x000fe40000010e09 */
[----:B------:R-:W-:Y:S02]  /*4170*/  LOP3.LUT R5, RZ, R11, RZ, 0x33, !PT ;  /* 0x0000000bff057212 */ /* 0x000fe400078e33ff */
[----:B------:R-:W-:Y:S02]  /*4180*/  IADD3.X R0, P0, PT, RZ, R0, RZ, P0, !PT ;  /* 0x00000000ff007210 */ /* 0x000fe4000071e4ff */
[----:B------:R-:W-:-:S02]  /*4190*/  LOP3.LUT R10, RZ, R8, RZ, 0x33, !PT ;  /* 0x00000008ff0a7212 */ /* 0x000fc400078e33ff */
[----:B------:R-:W-:Y:S02]  /*41a0*/  IADD3.X R6, P1, PT, RZ, R5, RZ, P0, !PT ;  /* 0x00000005ff067210 */ /* 0x000fe4000073e4ff */
[----:B------:R-:W-:-:S03]  /*41b0*/  ISETP.GT.U32.AND P2, PT, R11, -0x1, PT ;  /* 0xffffffff0b00780c */ /* 0x000fc60003f44070 */
[----:B------:R-:W-:Y:S01]  /*41c0*/  IMAD.X R5, RZ, RZ, R10, P1 ;  /* 0x000000ffff057224 */ /* 0x000fe200008e060a */
[----:B------:R-:W-:-:S04]  /*41d0*/  ISETP.GT.AND.EX P0, PT, R8, -0x1, PT, P2 ;  /* 0xffffffff0800780c */ /* 0x000fc80003f04320 */
[----:B------:R-:W-:Y:S02]  /*41e0*/  SEL R16, R8, R5, P0 ;  /* 0x0000000508107207 */ /* 0x000fe40000000000 */
[----:B------:R-:W-:Y:S02]  /*41f0*/  SEL R17, R11, R6, P0 ;  /* 0x000000060b117207 */ /* 0x000fe40000000000 */
[----:B------:R-:W-:Y:S02]  /*4200*/  ISETP.NE.U32.AND P1, PT, R16, RZ, PT ;  /* 0x000000ff1000720c */ /* 0x000fe40003f25070 */
[----:B------:R-:W-:Y:S02]  /*4210*/  SEL R10, R21, R0, P0 ;  /* 0x00000000150a7207 */ /* 0x000fe40000000000 */
[----:B------:R-:W-:Y:S01]  /*4220*/  SEL R5, R17, R16, !P1 ;  /* 0x0000001011057207 */ /* 0x000fe20004800000 */
[----:B------:R-:W-:-:S05]  /*4230*/  @!P0 IMAD.MOV R19, RZ, RZ, -R19 ;  /* 0x000000ffff138224 */ /* 0x000fca00078e0a13 */
[----:B------:R-:W1:Y:S02]  /*4240*/  FLO.U32 R5, R5 ;  /* 0x0000000500057300 */ /* 0x000e6400000e0000 */
[C---:B-1----:R-:W-:Y:S02]  /*4250*/  IADD3 R6, PT, PT, -R5.reuse, 0x1f, RZ ;  /* 0x0000001f05067810 */ /* 0x042fe40007ffe1ff */
[----:B------:R-:W-:-:S03]  /*4260*/  IADD3 R14, PT, PT, -R5, 0x3f, RZ ;  /* 0x0000003f050e7810 */ /* 0x000fc60007ffe1ff */
[----:B------:R-:W-:-:S05]  /*4270*/  @P1 IMAD.MOV R14, RZ, RZ, R6 ;  /* 0x000000ffff0e1224 */ /* 0x000fca00078e0206 */
[----:B------:R-:W-:-:S13]  /*4280*/  ISETP.NE.AND P1, PT, R14, RZ, PT ;  /* 0x000000ff0e00720c */ /* 0x000fda0003f25270 */
[----:B0-----:R-:W-:Y:S05]  /*4290*/  @!P1 BRA `(.L_x_58) ;  /* 0x0000000000289947 */ /* 0x001fea0003800000 */
[--C-:B------:R-:W-:Y:S02]  /*42a0*/  SHF.R.U64 R6, R19, 0x1, R10.reuse ;  /* 0x0000000113067819 */ /* 0x100fe4000000120a */
[C---:B------:R-:W-:Y:S02]  /*42b0*/  LOP3.LUT R0, R14.reuse, 0x3f, RZ, 0xc0, !PT ;  /* 0x0000003f0e007812 */ /* 0x040fe400078ec0ff */
[----:B------:R-:W-:Y:S02]  /*42c0*/  SHF.R.U32.HI R10, RZ, 0x1, R10 ;  /* 0x00000001ff0a7819 */ /* 0x000fe4000001160a */
[----:B------:R-:W-:Y:S02]  /*42d0*/  LOP3.LUT R5, R14, 0x3f, RZ, 0xc, !PT ;  /* 0x0000003f0e057812 */ /* 0x000fe400078e0cff */
[CC--:B------:R-:W-:Y:S02]  /*42e0*/  SHF.L.U64.HI R16, R17.reuse, R0.reuse, R16 ;  /* 0x0000000011107219 */ /* 0x0c0fe40000010210 */
[----:B------:R-:W-:-:S02]  /*42f0*/  SHF.L.U32 R11, R17, R0, RZ ;  /* 0x00000000110b7219 */ /* 0x000fc400000006ff */
[-CC-:B------:R-:W-:Y:S02]  /*4300*/  SHF.R.U64 R0, R6, R5.reuse, R10.reuse ;  /* 0x0000000506007219 */ /* 0x180fe4000000120a */
[----:B------:R-:W-:Y:S02]  /*4310*/  SHF.R.U32.HI R5, RZ, R5, R10 ;  /* 0x00000005ff057219 */ /* 0x000fe4000001160a */
[----:B------:R-:W-:Y:S02]  /*4320*/  LOP3.LUT R17, R11, R0, RZ, 0xfc, !PT ;  /* 0x000000000b117212 */ /* 0x000fe400078efcff */
[----:B------:R-:W-:-:S07]  /*4330*/  LOP3.LUT R16, R16, R5, RZ, 0xfc, !PT ;  /* 0x0000000510107212 */ /* 0x000fce00078efcff */
.L_x_58:
[----:B------:R-:W-:Y:S05]  /*4340*/  BSYNC.RECONVERGENT B2 ;  /* 0x0000000000027941 */ /* 0x000fea0003800200 */
.L_x_57:
[----:B------:R-:W-:Y:S01]  /*4350*/  IMAD.WIDE.U32 R20, R17, 0x2168c235, RZ ;  /* 0x2168c23511147825 */ /* 0x000fe200078e00ff */
[----:B------:R-:W-:-:S03]  /*4360*/  SHF.R.U32.HI R9, RZ, 0x1e, R9 ;  /* 0x0000001eff097819 */ /* 0x000fc60000011609 */
[----:B------:R-:W-:Y:S01]  /*4370*/  IMAD.MOV.U32 R10, RZ, RZ, R21 ;  /* 0x000000ffff0a7224 */ /* 0x000fe200078e0015 */
[----:B------:R-:W-:Y:S01]  /*4380*/  IADD3 RZ, P1, PT, R20, R20, RZ ;  /* 0x0000001414ff7210 */ /* 0x000fe20007f3e0ff */
[----:B------:R-:W-:Y:S01]  /*4390*/  IMAD.MOV.U32 R11, RZ, RZ, RZ ;  /* 0x000000ffff0b7224 */ /* 0x000fe200078e00ff */
[----:B------:R-:W-:Y:S01]  /*43a0*/  LEA.HI R8, R8, R9, RZ, 0x1 ;  /* 0x0000000908087211 */ /* 0x000fe200078f08ff */
[----:B------:R-:W-:-:S04]  /*43b0*/  IMAD.HI.U32 R0, R16, -0x36f0255e, RZ ;  /* 0xc90fdaa210007827 */ /* 0x000fc800078e00ff */
[----:B------:R-:W-:-:S04]  /*43c0*/  IMAD.WIDE.U32 R10, R17, -0x36f0255e, R10 ;  /* 0xc90fdaa2110a7825 */ /* 0x000fc800078e000a */
[C---:B------:R-:W-:Y:S02]  /*43d0*/  IMAD R5, R16.reuse, -0x36f0255e, RZ ;  /* 0xc90fdaa210057824 */ /* 0x040fe400078e02ff */
[----:B------:R-:W-:-:S05]  /*43e0*/  IMAD.WIDE.U32 R10, P2, R16, 0x2168c235, R10 ;  /* 0x2168c235100a7825 */ /* 0x000fca000784000a */
[----:B------:R-:W-:Y:S02]  /*43f0*/  IADD3.X R0, PT, PT, R0, RZ, RZ, P2, !PT ;  /* 0x000000ff00007210 */ /* 0x000fe400017fe4ff */
[----:B------:R-:W-:Y:S02]  /*4400*/  IADD3 R5, P2, PT, R5, R11, RZ ;  /* 0x0000000b05057210 */ /* 0x000fe40007f5e0ff */
[----:B------:R-:W-:Y:S02]  /*4410*/  IADD3.X RZ, P1, PT, R10, R10, RZ, P1, !PT ;  /* 0x0000000a0aff7210 */ /* 0x000fe40000f3e4ff */
[C---:B------:R-:W-:Y:S01]  /*4420*/  ISETP.GT.U32.AND P3, PT, R5.reuse, RZ, PT ;  /* 0x000000ff0500720c */ /* 0x040fe20003f64070 */
[----:B------:R-:W-:Y:S01]  /*4430*/  IMAD.X R0, RZ, RZ, R0, P2 ;  /* 0x000000ffff007224 */ /* 0x000fe200010e0600 */
[----:B------:R-:W-:-:S04]  /*4440*/  IADD3.X R6, P2, PT, R5, R5, RZ, P1, !PT ;  /* 0x0000000505067210 */ /* 0x000fc80000f5e4ff */
[C---:B------:R-:W-:Y:S01]  /*4450*/  ISETP.GT.AND.EX P1, PT, R0.reuse, RZ, PT, P3 ;  /* 0x000000ff0000720c */ /* 0x040fe20003f24330 */
[----:B------:R-:W-:-:S03]  /*4460*/  IMAD.X R11, R0, 0x1, R0, P2 ;  /* 0x00000001000b7824 */ /* 0x000fc600010e0600 */
[----:B------:R-:W-:Y:S02]  /*4470*/  SEL R6, R6, R5, P1 ;  /* 0x0000000506067207 */ /* 0x000fe40000800000 */
[----:B------:R-:W-:Y:S02]  /*4480*/  SEL R11, R11, R0, P1 ;  /* 0x000000000b0b7207 */ /* 0x000fe40000800000 */
[----:B------:R-:W-:Y:S02]  /*4490*/  IADD3 R6, P2, PT, R6, 0x1, RZ ;  /* 0x0000000106067810 */ /* 0x000fe40007f5e0ff */
[----:B------:R-:W-:Y:S02]  /*44a0*/  SEL R5, RZ, 0xffffffff, !P1 ;  /* 0xffffffffff057807 */ /* 0x000fe40004800000 */
[----:B------:R-:W-:Y:S01]  /*44b0*/  LOP3.LUT P1, R0, R27, 0x80000000, RZ, 0xc0, !PT ;  /* 0x800000001b007812 */ /* 0x000fe2000782c0ff */
[----:B------:R-:W-:Y:S02]  /*44c0*/  IMAD.X R11, RZ, RZ, R11, P2 ;  /* 0x000000ffff0b7224 */ /* 0x000fe400010e060b */
[----:B------:R-:W-:Y:S01]  /*44d0*/  IMAD.IADD R5, R5, 0x1, -R14 ;  /* 0x0000000105057824 */ /* 0x000fe200078e0a0e */
[----:B------:R-:W-:-:S02]  /*44e0*/  @!P0 LOP3.LUT R0, R0, 0x80000000, RZ, 0x3c, !PT ;  /* 0x8000000000008812 */ /* 0x000fc400078e3cff */
[----:B------:R-:W-:Y:S01]  /*44f0*/  SHF.R.U64 R6, R6, 0xa, R11 ;  /* 0x0000000a06067819 */ /* 0x000fe2000000120b */
[----:B------:R-:W-:-:S03]  /*4500*/  IMAD.SHL.U32 R5, R5, 0x100000, RZ ;  /* 0x0010000005057824 */ /* 0x000fc600078e00ff */
[----:B------:R-:W-:-:S03]  /*4510*/  IADD3 R6, P2, PT, R6, 0x1, RZ ;  /* 0x0000000106067810 */ /* 0x000fc60007f5e0ff */
[----:B------:R-:W-:Y:S02]  /*4520*/  @P1 IADD3 R8, PT, PT, -R8, RZ, RZ ;  /* 0x000000ff08081210 */ /* 0x000fe40007ffe1ff */
[----:B------:R-:W-:-:S04]  /*4530*/  LEA.HI.X R11, R11, RZ, RZ, 0x16, P2 ;  /* 0x000000ff0b0b7211 */ /* 0x000fc800010fb4ff */
[--C-:B------:R-:W-:Y:S02]  /*4540*/  SHF.R.U64 R6, R6, 0x1, R11.reuse ;  /* 0x0000000106067819 */ /* 0x100fe4000000120b */
[----:B------:R-:W-:Y:S02]  /*4550*/  SHF.R.U32.HI R10, RZ, 0x1, R11 ;  /* 0x00000001ff0a7819 */ /* 0x000fe4000001160b */
[----:B------:R-:W-:-:S04]  /*4560*/  IADD3 R26, P2, P3, RZ, RZ, R6 ;  /* 0x000000ffff1a7210 */ /* 0x000fc80007b5e006 */
[----:B------:R-:W-:-:S04]  /*4570*/  IADD3.X R5, PT, PT, R5, 0x3fe00000, R10, P2, P3 ;  /* 0x3fe0000005057810 */ /* 0x000fc800017e640a */
[----:B------:R-:W-:-:S07]  /*4580*/  LOP3.LUT R27, R5, R0, RZ, 0xfc, !PT ;  /* 0x00000000051b7212 */ /* 0x000fce00078efcff */
.L_x_52:
[----:B------:R-:W-:Y:S02]  /*4590*/  IMAD.MOV.U32 R19, RZ, RZ, 0x0 ;  /* 0x00000000ff137424 */ /* 0x000fe400078e00ff */
[----:B------:R-:W-:Y:S02]  /*45a0*/  IMAD.MOV.U32 R0, RZ, RZ, R8 ;  /* 0x000000ffff007224 */ /* 0x000fe400078e0008 */
[----:B------:R-:W-:Y:S02]  /*45b0*/  IMAD.MOV.U32 R8, RZ, RZ, R26 ;  /* 0x000000ffff087224 */ /* 0x000fe400078e001a */
[----:B------:R-:W-:Y:S01]  /*45c0*/  IMAD.MOV.U32 R9, RZ, RZ, R27 ;  /* 0x000000ffff097224 */ /* 0x000fe200078e001b */
[----:B------:R-:W-:Y:S06]  /*45d0*/  RET.REL.NODEC R18 `(voss_many_series_one_param_time_major_f32) ;  /* 0xffffffb812887950 */ /* 0x000fec0003c3ffff */
.L_x_59:
[----:B------:R-:W-:-:S00]  /*45e0*/  BRA `(.L_x_59) ;  /* 0xfffffffc00fc7947 */ /* 0x000fc0000383ffff */
[----:B------:R-:W-:-:S00]  /*45f0*/  NOP ;  /* 0x0000000000007918 */ /* 0x000fc00000000000 */
        /* <DEDUP_REMOVED lines=8> */
.L_x_104:


//--------------------- .text.voss_batch_f32      --------------------------
	.section	.text.voss_batch_f32,"ax",@progbits
	.align	128
        .global         voss_batch_f32
        .type           voss_batch_f32,@function
        .size           voss_batch_f32,(.L_x_108 - voss_batch_f32)
        .other          voss_batch_f32,@"STO_CUDA_ENTRY STV_DEFAULT"
voss_batch_f32:
.text.voss_batch_f32:
[----:B------:R-:W0:Y:S08]  /*0000*/  LDC R1, c[0x0][0x37c] ;  /* 0x0000df00ff017b82 */ /* 0x000e300000000800 */
[----:B------:R-:W1:Y:S01]  /*0010*/  S2UR UR8, SR_CTAID.Y ;  /* 0x00000000000879c3 */ /* 0x000e620000002600 */
[----:B------:R-:W1:Y:S01]  /*0020*/  LDCU UR4, c[0x0][0x3a8] ;  /* 0x00007500ff0477ac */ /* 0x000e620008000800 */
[----:B0-----:R-:W-:Y:S01]  /*0030*/  VIADD R1, R1, 0xffffffd8 ;  /* 0xffffffd801017836 */ /* 0x001fe20000000000 */
[----:B-1----:R-:W-:-:S06]  /*0040*/  UISETP.GE.AND UP0, UPT, UR8, UR4, UPT ;  /* 0x000000040800728c */ /* 0x002fcc000bf06270 */
[----:B------:R-:W-:-:S13]  /*0050*/  PLOP3.LUT P0, PT, PT, PT, UP0, 0x80, 0x8 ;  /* 0x000000000008781c */ /* 0x000fda0003f0f008 */
[----:B------:R-:W-:Y:S05]  /*0060*/  @P0 EXIT ;  /* 0x000000000000094d */ /* 0x000fea0003800000 */
[----:B------:R-:W0:Y:S01]  /*0070*/  LDCU.128 UR4, c[0x0][0x390] ;  /* 0x00007200ff0477ac */ /* 0x000e220008000c00 */
[----:B------:R-:W1:Y:S01]  /*0080*/  LDCU.64 UR12, c[0x0][0x358] ;  /* 0x00006b00ff0c77ac */ /* 0x000e620008000a00 */
[----:B0-----:R-:W-:Y:S02]  /*0090*/  UIMAD.WIDE.U32 UR6, UR8, 0x4, UR6 ;  /* 0x00000004080678a5 */ /* 0x001fe4000f8e0006 */
[----:B------:R-:W-:-:S04]  /*00a0*/  UIMAD.WIDE.U32 UR4, UR8, 0x4, UR4 ;  /* 0x00000004080478a5 */ /* 0x000fc8000f8e0004 */
[----:B------:R-:W-:Y:S02]  /*00b0*/  IMAD.U32 R4, RZ, RZ, UR6 ;  /* 0x00000006ff047e24 */ /* 0x000fe4000f8e00ff */
[----:B------:R-:W-:Y:S02]  /*00c0*/  IMAD.U32 R5, RZ, RZ, UR7 ;  /* 0x00000007ff057e24 */ /* 0x000fe4000f8e00ff */
[----:B------:R-:W-:Y:S02]  /*00d0*/  IMAD.U32 R2, RZ, RZ, UR4 ;  /* 0x00000004ff027e24 */ /* 0x000fe4000f8e00ff */
[----:B------:R-:W-:Y:S01]  /*00e0*/  IMAD.U32 R3, RZ, RZ, UR5 ;  /* 0x00000005ff037e24 */ /* 0x000fe2000f8e00ff */
[----:B-1----:R-:W2:Y:S04]  /*00f0*/  LDG.E.CONSTANT R0, desc[UR12][R4.64] ;  /* 0x0000000c04007981 */ /* 0x002ea8000c1e9900 */
[----:B------:R-:W3:Y:S01]  /*0100*/  LDG.E.CONSTANT R2, desc[UR12][R2.64] ;  /* 0x0000000c02027981 */ /* 0x000ee2000c1e9900 */
[----:B--2---:R-:W-:-:S04]  /*0110*/  ISETP.GE.AND P0, PT, R0, RZ, PT ;  /* 0x000000ff0000720c */ /* 0x004fc80003f06270 */
[----:B---3--:R-:W-:-:S13]  /*0120*/  ISETP.LT.OR P0, PT, R2, 0x1, !P0 ;  /* 0x000000010200780c */ /* 0x008fda0004701670 */
[----:B------:R-:W-:Y:S05]  /*0130*/  @P0 EXIT ;  /* 0x000000000000094d */ /* 0x000fea0003800000 */
[----:B------:R-:W0:Y:S01]  /*0140*/  LDCU.64 UR4, c[0x0][0x3a0] ;  /* 0x00007400ff0477ac */ /* 0x000e220008000a00 */
[----:B------:R-:W-:Y:S01]  /*0150*/  IMAD R3, R0, 0x3, RZ ;  /* 0x0000000300037824 */ /* 0x000fe200078e02ff */
[----:B------:R-:W1:Y:S01]  /*0160*/  S2R R15, SR_TID.X ;  /* 0x00000000000f7919 */ /* 0x000e620000002100 */
[----:B------:R-:W2:Y:S01]  /*0170*/  LDCU.64 UR14, c[0x0][0x388] ;  /* 0x00007100ff0e77ac */ /* 0x000ea20008000a00 */
[----:B0-----:R-:W-:-:S06]  /*0180*/  UIMAD.WIDE.U32 UR4, UR8, 0x8, UR4 ;  /* 0x00000008080478a5 */ /* 0x001fcc000f8e0004 */
[----:B------:R-:W-:Y:S02]  /*0190*/  IMAD.U32 R10, RZ, RZ, UR4 ;  /* 0x00000004ff0a7e24 */ /* 0x000fe4000f8e00ff */
[----:B------:R-:W-:-:S06]  /*01a0*/  IMAD.U32 R11, RZ, RZ, UR5 ;  /* 0x00000005ff0b7e24 */ /* 0x000fcc000f8e00ff */
[----:B------:R-:W5:Y:S01]  /*01b0*/  LDG.E.64.CONSTANT R10, desc[UR12][R10.64] ;  /* 0x0000000c0a0a7981 */ /* 0x000f62000c1e9b00 */
[----:B------:R-:W-:Y:S01]  /*01c0*/  VIMNMX3.U32 R4, R2, 0x5, R3, !PT ;  /* 0x000000050204780f */ /* 0x000fe20007800003 */
[----:B--2---:R-:W-:Y:S01]  /*01d0*/  UIMAD UR5, UR8, UR14, URZ ;  /* 0x0000000e080572a4 */ /* 0x004fe2000f8e02ff */
[----:B------:R-:W-:Y:S02]  /*01e0*/  BSSY.RECONVERGENT B0, `(.L_x_60) ;  /* 0x0000014000007945 */ /* 0x000fe40003800200 */
[----:B------:R-:W-:-:S13]  /*01f0*/  R2UR UR9, R4 ;  /* 0x00000000040972ca */ /* 0x000fda00000e0000 */
[----:B------:R-:W-:-:S04]  /*0200*/  UIADD3 UR4, UPT, UPT, UR9, UR15, URZ ;  /* 0x0000000f09047290 */ /* 0x000fc8000fffe0ff */
[----:B------:R-:W-:-:S04]  /*0210*/  UISETP.LT.AND UP0, UPT, UR4, UR14, UPT ;  /* 0x0000000e0400728c */ /* 0x000fc8000bf01270 */
[----:B------:R-:W-:-:S06]  /*0220*/  USEL UR6, UR4, UR14, UP0 ;  /* 0x0000000e04067287 */ /* 0x000fcc0008000000 */
[----:B-1----:R-:W-:-:S13]  /*0230*/  ISETP.GE.AND P0, PT, R15, UR6, PT ;  /* 0x000000060f007c0c */ /* 0x002fda000bf06270 */
[----:B------:R-:W-:Y:S05]  /*0240*/  @P0 BRA `(.L_x_61) ;  /* 0x0000000000340947 */ /* 0x000fea0003800000 */
[----:B------:R-:W0:Y:S01]  /*0250*/  LDC R17, c[0x0][0x360] ;  /* 0x0000d800ff117b82 */ /* 0x000e220000000800 */
[----:B------:R-:W-:Y:S02]  /*0260*/  IMAD.MOV.U32 R14, RZ, RZ, R15 ;  /* 0x000000ffff0e7224 */ /* 0x000fe400078e000f */
[----:B------:R-:W-:-:S05]  /*0270*/  IMAD.MOV.U32 R19, RZ, RZ, 0x7fffffff ;  /* 0x7fffffffff137424 */ /* 0x000fca00078e00ff */
[----:B------:R-:W1:Y:S08]  /*0280*/  LDC.64 R8, c[0x0][0x3b0] ;  /* 0x0000ec00ff087b82 */ /* 0x000e700000000a00 */
[----:B------:R-:W2:Y:S02]  /*0290*/  LDC.64 R12, c[0x0][0x3b8] ;  /* 0x0000ee00ff0c7b82 */ /* 0x000ea40000000a00 */
.L_x_62:
[----:B---3--:R-:W-:Y:S02]  /*02a0*/  VIADD R7, R14, UR5 ;  /* 0x000000050e077c36 */ /* 0x008fe40008000000 */
[----:B0-----:R-:W-:Y:S02]  /*02b0*/  IMAD.IADD R14, R17, 0x1, R14 ;  /* 0x00000001110e7824 */ /* 0x001fe400078e020e */
[----:B-1----:R-:W-:-:S03]  /*02c0*/  IMAD.WIDE R4, R7, 0x4, R8 ;  /* 0x0000000407047825 */ /* 0x002fc600078e0208 */
[----:B------:R-:W-:Y:S01]  /*02d0*/  ISETP.GE.AND P0, PT, R14, UR6, PT ;  /* 0x000000060e007c0c */ /* 0x000fe2000bf06270 */
[----:B--2---:R-:W-:Y:S01]  /*02e0*/  IMAD.WIDE R6, R7, 0x4, R12 ;  /* 0x0000000407067825 */ /* 0x004fe200078e020c */
[----:B------:R3:W-:Y:S04]  /*02f0*/  STG.E desc[UR12][R4.64], R19 ;  /* 0x0000001304007986 */ /* 0x0007e8000c10190c */
[----:B------:R3:W-:Y:S07]  /*0300*/  STG.E desc[UR12][R6.64], R19 ;  /* 0x0000001306007986 */ /* 0x0007ee000c10190c */
[----:B------:R-:W-:Y:S05]  /*0310*/  @!P0 BRA `(.L_x_62) ;  /* 0xfffffffc00e08947 */ /* 0x000fea000383ffff */
.L_x_61:
[----:B------:R-:W-:Y:S05]  /*0320*/  BSYNC.RECONVERGENT B0 ;  /* 0x0000000000007941 */ /* 0x000fea0003800200 */
.L_x_60:
[----:B------:R-:W-:Y:S01]  /*0330*/  BAR.SYNC.DEFER_BLOCKING 0x0 ;  /* 0x0000000000007b1d */ /* 0x000fe20000010000 */
[----:B------:R-:W-:-:S05]  /*0340*/  ISETP.NE.AND P0, PT, R15, RZ, PT ;  /* 0x000000ff0f00720c */ /* 0x000fca0003f05270 */
[----:B------:R-:W-:Y:S08]  /*0350*/  BSSY.RECONVERGENT B0, `(.L_x_63) ;  /* 0x0000017000007945 */ /* 0x000ff00003800200 */
[----:B------:R-:W-:Y:S05]  /*0360*/  @P0 BRA `(.L_x_64) ;  /* 0x0000000000540947 */ /* 0x000fea0003800000 */
[----:B------:R-:W-:Y:S02]  /*0370*/  UISETP.GT.AND UP0, UPT, UR4, UR14, UPT ;  /* 0x0000000e0400728c */ /* 0x000fe4000bf04270 */
[----:B------:R-:W-:Y:S02]  /*0380*/  UIADD3 UR10, UPT, UPT, UR4, -0x2, URZ ;  /* 0xfffffffe040a7890 */ /* 0x000fe4000fffe0ff */
[----:B------:R-:W-:Y:S02]  /*0390*/  UISETP.LT.OR UP1, UPT, UR4, 0x1, UP0 ;  /* 0x000000010400788c */ /* 0x000fe40008721670 */
[----:B------:R-:W-:-:S04]  /*03a0*/  UISETP.GE.AND UP0, UPT, UR10, UR14, UPT ;  /* 0x0000000e0a00728c */ /* 0x000fc8000bf06270 */
[----:B------:R-:W-:Y:S01]  /*03b0*/  UISETP.LT.OR UP0, UPT, UR4, 0x2, UP0 ;  /* 0x000000020400788c */ /* 0x000fe20008701670 */
[----:B------:R-:W-:-:S04]  /*03c0*/  PLOP3.LUT P0, PT, PT, PT, UP1, 0x80, 0x8 ;  /* 0x000000000008781c */ /* 0x000fc80003f0f018 */
[----:B------:R-:W0:Y:S01]  /*03d0*/  @!UP1 LDCU.64 UR6, c[0x0][0x3b8] ;  /* 0x00007700ff0697ac */ /* 0x000e220008000a00 */
[----:B------:R-:W-:-:S04]  /*03e0*/  @!UP1 UIADD3 UR8, UPT, UPT, UR5, -0x1, UR4 ;  /* 0xffffffff05089890 */ /* 0x000fc8000fffe004 */
[----:B0-----:R-:W-:-:S06]  /*03f0*/  @!UP1 UIMAD.WIDE UR6, UR8, 0x4, UR6 ;  /* 0x00000004080698a5 */ /* 0x001fcc000f8e0206 */
[----:B---3--:R-:W-:Y:S02]  /*0400*/  IMAD.U32 R6, RZ, RZ, UR6 ;  /* 0x00000006ff067e24 */ /* 0x008fe4000f8e00ff */
[----:B------:R-:W-:Y:S01]  /*0410*/  IMAD.U32 R7, RZ, RZ, UR7 ;  /* 0x00000007ff077e24 */ /* 0x000fe2000f8e00ff */
[----:B------:R-:W-:Y:S06]  /*0420*/  BRA.U UP0, `(.L_x_65) ;  /* 0x0000000100207547 */ /* 0x000fec000b800000 */
[----:B------:R-:W0:Y:S01]  /*0430*/  LDCU.64 UR10, c[0x0][0x3b8] ;  /* 0x00007700ff0a77ac */ /* 0x000e220008000a00 */
[----:B------:R-:W-:-:S04]  /*0440*/  UIADD3 UR7, UP0, UPT, UR5, UR4, URZ ;  /* 0x0000000405077290 */ /* 0x000fc8000ff1e0ff */
[----:B------:R-:W-:Y:S02]  /*0450*/  ULEA.HI.X.SX32 UR8, UR5, URZ, 0x1, UP0 ;  /* 0x000000ff05087291 */ /* 0x000fe400080f0eff */
[----:B0-----:R-:W-:-:S04]  /*0460*/  ULEA UR6, UP0, UR7, UR10, 0x2 ;  /* 0x0000000a07067291 */ /* 0x001fc8000f8010ff */
[----:B------:R-:W-:Y:S02]  /*0470*/  ULEA.HI.X UR7, UR7, UR11, UR8, 0x2, UP0 ;  /* 0x0000000b07077291 */ /* 0x000fe400080f1408 */
[----:B------:R-:W-:-:S04]  /*0480*/  IMAD.U32 R4, RZ, RZ, UR6 ;  /* 0x00000006ff047e24 */ /* 0x000fc8000f8e00ff */
[----:B------:R-:W-:-:S05]  /*0490*/  IMAD.U32 R5, RZ, RZ, UR7 ;  /* 0x00000007ff057e24 */ /* 0x000fca000f8e00ff */
[----:B------:R0:W-:Y:S02]  /*04a0*/  STG.E desc[UR12][R4.64+-0x8], RZ ;  /* 0xfffff8ff04007986 */ /* 0x0001e4000c10190c */
.L_x_65:
[----:B------:R1:W-:Y:S02]  /*04b0*/  @!P0 STG.E desc[UR12][R6.64], RZ ;  /* 0x000000ff06008986 */ /* 0x0003e4000c10190c */
.L_x_64:
[----:B------:R-:W-:Y:S05]  /*04c0*/  BSYNC.RECONVERGENT B0 ;  /* 0x0000000000007941 */ /* 0x000fea0003800200 */
.L_x_63:
[----:B------:R-:W-:Y:S01]  /*04d0*/  BAR.SYNC.DEFER_BLOCKING 0x0 ;  /* 0x0000000000007b1d */ /* 0x000fe20000010000 */
[----:B------:R-:W-:-:S06]  /*04e0*/  UISETP.GE.AND UP0, UPT, UR4, UR14, UPT ;  /* 0x0000000e0400728c */ /* 0x000fcc000bf06270 */
[----:B------:R-:W-:-:S04]  /*04f0*/  PLOP3.LUT P0, PT, PT, PT, UP0, 0x80, 0x8 ;  /* 0x000000000008781c */ /* 0x000fc80003f0f008 */
[----:B------:R-:W-:-:S13]  /*0500*/  ISETP.NE.OR P0, PT, R15, RZ, P0 ;  /* 0x000000ff0f00720c */ /* 0x000fda0000705670 */
[----:B------:R-:W-:Y:S05]  /*0510*/  @P0 EXIT ;  /* 0x000000000000094d */ /* 0x000fea0003800000 */
[----:B------:R-:W2:Y:S01]  /*0520*/  I2F.F64.U32 R14, R2 ;  /* 0x00000002000e7312 */ /* 0x000ea20000201800 */
[----:B0--3--:R-:W-:Y:S01]  /*0530*/  IMAD.MOV.U32 R4, RZ, RZ, 0x1 ;  /* 0x00000001ff047424 */ /* 0x009fe200078e00ff */
[----:B------:R-:W-:Y:S01]  /*0540*/  UMOV UR6, 0x54442d18 ;  /* 0x54442d1800067882 */ /* 0x000fe20000000000 */
[----:B------:R-:W-:-:S05]  /*0550*/  UMOV UR7, 0x401921fb ;  /* 0x401921fb00077882 */ /* 0x000fca0000000000 */
[----:B--2---:R-:W1:Y:S02]  /*0560*/  MUFU.RCP64H R5, R15 ;  /* 0x0000000f00057308 */ /* 0x004e640000001800 */
[----:B-1----:R-:W-:-:S08]  /*0570*/  DFMA R6, -R14, R4, 1 ;  /* 0x3ff000000e06742b */ /* 0x002fd00000000104 */
        /* <DEDUP_REMOVED lines=10> */
[----:B------:R-:W-:Y:S01]  /*0620*/  IMAD.MOV.U32 R17, RZ, RZ, R15 ;  /* 0x000000ffff117224 */ /* 0x000fe200078e000f */
[----:B------:R-:W-:Y:S01]  /*0630*/  MOV R2, 0x670 ;  /* 0x0000067000027802 */ /* 0x000fe20000000f00 */
[----:B------:R-:W-:Y:S02]  /*0640*/  IMAD.MOV.U32 R4, RZ, RZ, 0x54442d18 ;  /* 0x54442d18ff047424 */ /* 0x000fe400078e00ff */
[----:B------:R-:W-:-:S07]  /*0650*/  IMAD.MOV.U32 R5, RZ, RZ, 0x401921fb ;  /* 0x401921fbff057424 */ /* 0x000fce00078e00ff */
[----:B-----5:R-:W-:Y:S05]  /*0660*/  CALL.REL.NOINC `($__internal_4_$__cuda_sm20_div_rn_f64_full) ;  /* 0x0000002800b87944 */ /* 0x020fea0003c00000 */
.L_x_66:
[----:B------:R-:W-:-:S14]  /*0670*/  DSETP.NEU.AND P0, PT, R4, +INF , PT ;  /* 0x7ff000000400742a */ /* 0x000fdc0003f0d000 */
[----:B------:R-:W-:Y:S01]  /*0680*/  @!P0 DMUL R6, RZ, +INF ;  /* 0x7ff00000ff068828 */ /* 0x000fe20000000000 */
[----:B------:R-:W-:Y:S01]  /*0690*/  @!P0 IMAD.MOV.U32 R2, RZ, RZ, 0x1 ;  /* 0x00000001ff028424 */ /* 0x000fe200078e00ff */
[----:B------:R-:W-:Y:S09]  /*06a0*/  @!P0 BRA `(.L_x_67) ;  /* 0x0000000000548947 */ /* 0x000ff20003800000 */
[----:B------:R-:W-:Y:S01]  /*06b0*/  UMOV UR6, 0x6dc9c883 ;  /* 0x6dc9c88300067882 */ /* 0x000fe20000000000 */
[----:B------:R-:W-:Y:S01]  /*06c0*/  UMOV UR7, 0x3fe45f30 ;  /* 0x3fe45f3000077882 */ /* 0x000fe20000000000 */
[C---:B------:R-:W-:Y:S02]  /*06d0*/  DSETP.GE.AND P0, PT, R4.reuse, 2.14748364800000000000e+09, PT ;  /* 0x41e000000400742a */ /* 0x040fe40003f06000 */
        /* <DEDUP_REMOVED lines=13> */
[----:B------:R-:W-:Y:S01]  /*07b0*/  IMAD.MOV.U32 R22, RZ, RZ, R4 ;  /* 0x000000ffff167224 */ /* 0x000fe200078e0004 */
[----:B------:R-:W-:Y:S01]  /*07c0*/  MOV R16, 0x7f0 ;  /* 0x000007f000107802 */ /* 0x000fe20000000f00 */
[----:B------:R-:W-:-:S07]  /*07d0*/  IMAD.MOV.U32 R23, RZ, RZ, R5 ;  /* 0x000000ffff177224 */ /* 0x000fce00078e0005 */
[----:B-----5:R-:W-:Y:S05]  /*07e0*/  CALL.REL.NOINC `($voss_batch_f32$__internal_trig_reduction_slowpathd) ;  /* 0x0000003000987944 */ /* 0x020fea0003c00000 */
.L_x_68:
[----:B------:R-:W-:-:S07]  /*07f0*/  VIADD R2, R2, 0x1 ;  /* 0x0000000102027836 */ /* 0x000fce0000000000 */
.L_x_67:
[----:B------:R-:W0:Y:S01]  /*0800*/  LDCU.64 UR6, c[0x4][0x8] ;  /* 0x01000100ff0677ac */ /* 0x000e220008000a00 */
[----:B------:R-:W-:-:S05]  /*0810*/  IMAD.SHL.U32 R8, R2, 0x40, RZ ;  /* 0x0000004002087824 */ /* 0x000fca00078e00ff */
[----:B------:R-:W-:-:S04]  /*0820*/  LOP3.LUT R8, R8, 0x40, RZ, 0xc0, !PT ;  /* 0x0000004008087812 */ /* 0x000fc800078ec0ff */
[----:B0-----:R-:W-:-:S05]  /*0830*/  IADD3 R24, P0, PT, R8, UR6, RZ ;  /* 0x0000000608187c10 */ /* 0x001fca000ff1e0ff */
[----:B------:R-:W-:-:S05]  /*0840*/  IMAD.X R25, RZ, RZ, UR7, P0 ;  /* 0x00000007ff197e24 */ /* 0x000fca00080e06ff */
[----:B------:R-:W2:Y:S04]  /*0850*/  LDG.E.128.CONSTANT R20, desc[UR12][R24.64] ;  /* 0x0000000c18147981 */ /* 0x000ea8000c1e9d00 */
[----:B------:R-:W3:Y:S04]  /*0860*/  LDG.E.128.CONSTANT R16, desc[UR12][R24.64+0x10] ;  /* 0x0000100c18107981 */ /* 0x000ee8000c1e9d00 */
[----:B------:R-:W4:Y:S01]  /*0870*/  LDG.E.128.CONSTANT R12, desc[UR12][R24.64+0x20] ;  /* 0x0000200c180c7981 */ /* 0x000f22000c1e9d00 */
[----:B------:R-:W-:Y:S01]  /*0880*/  LOP3.LUT R8, R2, 0x1, RZ, 0xc0, !PT ;  /* 0x0000000102087812 */ /* 0x000fe200078ec0ff */
[----:B------:R-:W-:-:S02]  /*0890*/  IMAD.MOV.U32 R26, RZ, RZ, 0x20fd8164 ;  /* 0x20fd8164ff1a7424 */ /* 0x000fc400078e00ff */
[----:B------:R-:W-:Y:S01]  /*08a0*/  IMAD.MOV.U32 R27, RZ, RZ, 0x3da8ff83 ;  /* 0x3da8ff83ff1b7424 */ /* 0x000fe200078e00ff */
[----:B------:R-:W-:Y:S01]  /*08b0*/  ISETP.NE.U32.AND P0, PT, R8, 0x1, PT ;  /* 0x000000010800780c */ /* 0x000fe20003f05070 */
[----:B------:R-:W-:-:S03]  /*08c0*/  DMUL R8, R6, R6 ;  /* 0x0000000606087228 */ /* 0x000fc60000000000 */
[----:B------:R-:W-:Y:S02]  /*08d0*/  FSEL R26, R26, -8.06006814911005101289e+34, !P0 ;  /* 0xf9785eba1a1a7808 */ /* 0x000fe40004000000 */
[----:B------:R-:W-:-:S06]  /*08e0*/  FSEL R27, -R27, 0.11223486810922622681, !P0 ;  /* 0x3de5db651b1b7808 */ /* 0x000fcc0004000100 */
[----:B--2---:R-:W-:-:S08]  /*08f0*/  DFMA R20, R8, R26, R20 ;  /* 0x0000001a0814722b */ /* 0x004fd00000000014 */
[----:B------:R-:W-:Y:S02]  /*0900*/  DFMA R20, R8, R20, R22 ;  /* 0x000000140814722b */ /* 0x000fe40000000016 */
[----:B-----5:R-:W-:-:S06]  /*0910*/  DMUL R22, R10, R4 ;  /* 0x000000040a167228 */ /* 0x020fcc0000000000 */
[----:B---3--:R-:W-:Y:S02]  /*0920*/  DFMA R16, R8, R20, R16 ;  /* 0x000000140810722b */ /* 0x008fe40000000010 */
[----:B------:R-:W-:-:S06]  /*0930*/  DSETP.NEU.AND P1, PT, |R22|, +INF , PT ;  /* 0x7ff000001600742a */ /* 0x000fcc0003f2d200 */
[----:B------:R-:W-:-:S08]  /*0940*/  DFMA R16, R8, R16, R18 ;  /* 0x000000100810722b */ /* 0x000fd00000000012 */
[----:B----4-:R-:W-:-:S08]  /*0950*/  DFMA R12, R8, R16, R12 ;  /* 0x00000010080c722b */ /* 0x010fd0000000000c */
[----:B------:R-:W-:-:S08]  /*0960*/  DFMA R12, R8, R12, R14 ;  /* 0x0000000c080c722b */ /* 0x000fd0000000000e */
[----:B------:R-:W-:Y:S02]  /*0970*/  DFMA R6, R12, R6, R6 ;  /* 0x000000060c06722b */ /* 0x000fe40000000006 */
[----:B------:R-:W-:-:S10]  /*0980*/  DFMA R8, R8, R12, 1 ;  /* 0x3ff000000808742b */ /* 0x000fd4000000000c */
[----:B------:R-:W-:Y:S02]  /*0990*/  FSEL R8, R8, R6, !P0 ;  /* 0x0000000608087208 */ /* 0x000fe40004000000 */
[----:B------:R-:W-:Y:S01]  /*09a0*/  FSEL R9, R9, R7, !P0 ;  /* 0x0000000709097208 */ /* 0x000fe20004000000 */
[----:B------:R-:W-:Y:S01]  /*09b0*/  @!P1 DMUL R6, RZ, R22 ;  /* 0x00000016ff069228 */ /* 0x000fe20000000000 */
        /* <DEDUP_REMOVED lines=8> */
[C---:B------:R-:W-:Y:S02]  /*0a40*/  DSETP.GE.AND P0, PT, |R22|.reuse, 2.14748364800000000000e+09, PT ;  /* 0x41e000001600742a */ /* 0x040fe40003f06200 */
        /* <DEDUP_REMOVED lines=14> */
[----:B------:R-:W-:Y:S05]  /*0b30*/  CALL.REL.NOINC `($voss_batch_f32$__internal_trig_reduction_slowpathd) ;  /* 0x0000002c00c47944 */ /* 0x000fea0003c00000 */
.L_x_70:
[----:B------:R-:W-:-:S07]  /*0b40*/  VIADD R2, R2, 0x1 ;  /* 0x0000000102027836 */ /* 0x000fce0000000000 */
.L_x_69:
        /* <DEDUP_REMOVED lines=41> */
[----:B------:R-:W-:Y:S05]  /*0de0*/  CALL.REL.NOINC `($__internal_3_$__cuda_sm20_dblrcp_rn_slowpath_v3) ;  /* 0x0000002000347944 */ /* 0x000fea0003c00000 */
[----:B------:R-:W-:Y:S02]  /*0df0*/  IMAD.MOV.U32 R6, RZ, RZ, R8 ;  /* 0x000000ffff067224 */ /* 0x000fe400078e0008 */
[----:B------:R-:W-:-:S07]  /*0e00*/  IMAD.MOV.U32 R7, RZ, RZ, R9 ;  /* 0x000000ffff077224 */ /* 0x000fce00078e0009 */
.L_x_71:
[----:B------:R-:W-:Y:S01]  /*0e10*/  DFMA R8, R6, R6, -1 ;  /* 0xbff000000608742b */ /* 0x000fe20000000006 */
[----:B------:R-:W-:Y:S02]  /*0e20*/  IMAD.MOV.U32 R2, RZ, RZ, RZ ;  /* 0x000000ffff027224 */ /* 0x000fe400078e00ff */
[----:B------:R-:W-:Y:S02]  /*0e30*/  IMAD.MOV.U32 R14, RZ, RZ, 0x0 ;  /* 0x00000000ff0e7424 */ /* 0x000fe400078e00ff */
[----:B------:R-:W-:-:S03]  /*0e40*/  IMAD.MOV.U32 R15, RZ, RZ, 0x3fd80000 ;  /* 0x3fd80000ff0f7424 */ /* 0x000fc600078e00ff */
[----:B------:R-:W-:Y:S02]  /*0e50*/  DSETP.MAX.AND P0, P1, RZ, R8, PT ;  /* 0x00000008ff00722a */ /* 0x000fe4000390f000 */
[----:B------:R-:W-:-:S04]  /*0e60*/  IMAD.MOV.U32 R11, RZ, RZ, R9 ;  /* 0x000000ffff0b7224 */ /* 0x000fc800078e0009 */
[C---:B------:R-:W-:Y:S02]  /*0e70*/  SEL R8, R2.reuse, R8, P0 ;  /* 0x0000000802087207 */ /* 0x040fe40000000000 */
[----:B------:R-:W-:-:S06]  /*0e80*/  FSEL R13, R2, R11, P0 ;  /* 0x0000000b020d7208 */ /* 0x000fcc0000000000 */
[----:B------:R-:W-:-:S05]  /*0e90*/  @P1 LOP3.LUT R13, R11, 0x80000, RZ, 0xfc, !PT ;  /* 0x000800000b0d1812 */ /* 0x000fca00078efcff */
[----:B------:R-:W-:-:S04]  /*0ea0*/  IMAD.MOV.U32 R9, RZ, RZ, R13 ;  /* 0x000000ffff097224 */ /* 0x000fc800078e000d */
        /* <DEDUP_REMOVED lines=15> */
[----:B------:R-:W-:Y:S05]  /*0fa0*/  CALL.REL.NOINC `($__internal_5_$__cuda_sm20_dsqrt_rn_f64_mediumpath_v1) ;  /* 0x0000002400f47944 */ /* 0x000fea0003c00000 */
.L_x_72:
[----:B------:R-:W-:Y:S01]  /*0fb0*/  DADD R12, -R12, R6 ;  /* 0x000000000c0c7229 */ /* 0x000fe20000000106 */
[----:B------:R-:W-:Y:S01]  /*0fc0*/  VIADD R2, R3, 0x3 ;  /* 0x0000000303027836 */ /* 0x000fe20000000000 */
[----:B------:R-:W-:-:S03]  /*0fd0*/  ISETP.NE.AND P0, PT, R0, RZ, PT ;  /* 0x000000ff0000720c */ /* 0x000fc60003f05270 */
[----:B------:R-:W0:Y:S05]  /*0fe0*/  I2F.F64.U32 R10, R2 ;  /* 0x00000002000a7312 */ /* 0x000e2a0000201800 */
[----:B------:R-:W-:Y:S02]  /*0ff0*/  R2UR UR22, R12 ;  /* 0x000000000c1672ca */ /* 0x000fe400000e0000 */
[----:B------:R-:W-:Y:S01]  /*1000*/  R2UR UR23, R13 ;  /* 0x000000000d1772ca */ /* 0x000fe200000e0000 */
[----:B0-----:R-:W-:-:S10]  /*1010*/  DMUL R10, R10, 0.5 ;  /* 0x3fe000000a0a7828 */ /* 0x001fd40000000000 */
[----:B------:R-:W-:Y:S02]  /*1020*/  IMAD.U32 R8, RZ, RZ, UR22 ;  /* 0x00000016ff087e24 */ /* 0x000fe4000f8e00ff */
[----:B------:R-:W-:Y:S02]  /*1030*/  IMAD.U32 R9, RZ, RZ, UR23 ;  /* 0x00000017ff097e24 */ /* 0x000fe4000f8e00ff */
[----:B------:R-:W-:Y:S02]  /*1040*/  IMAD.U32 R6, RZ, RZ, UR22 ;  /* 0x00000016ff067e24 */ /* 0x000fe4000f8e00ff */
[----:B------:R-:W-:Y:S01]  /*1050*/  IMAD.U32 R7, RZ, RZ, UR23 ;  /* 0x00000017ff077e24 */ /* 0x000fe2000f8e00ff */
[----:B------:R-:W-:Y:S01]  /*1060*/  R2UR UR20, R10 ;  /* 0x000000000a1472ca */ /* 0x000fe200000e0000 */
[----:B------:R-:W-:Y:S01]  /*1070*/  DADD R8, R8, 1 ;  /* 0x3ff0000008087429 */ /* 0x000fe20000000000 */
[----:B------:R-:W-:-:S03]  /*1080*/  R2UR UR21, R11 ;  /* 0x000000000b1572ca */ /* 0x000fc600000e0000 */
[----:B------:R-:W-:-:S04]  /*1090*/  DADD R6, -R6, 1 ;  /* 0x3ff0000006067429 */ /* 0x000fc80000000100 */
[----:B------:R-:W-:-:S04]  /*10a0*/  DMUL R4, R8, R4 ;  /* 0x0000000408047228 */ /* 0x000fc80000000000 */
[----:B------:R-:W-:-:S06]  /*10b0*/  DMUL R6, R6, 0.5 ;  /* 0x3fe0000006067828 */ /* 0x000fcc0000000000 */
[----:B------:R-:W-:Y:S02]  /*10c0*/  R2UR UR14, R4 ;  /* 0x00000000040e72ca */ /* 0x000fe400000e0000 */
[----:B------:R-:W-:Y:S02]  /*10d0*/  R2UR UR15, R5 ;  /* 0x00000000050f72ca */ /* 0x000fe400000e0000 */
[----:B------:R-:W-:Y:S02]  /*10e0*/  R2UR UR10, R6 ;  /* 0x00000000060a72ca */ /* 0x000fe400000e0000 */
[----:B------:R-:W-:Y:S01]  /*10f0*/  R2UR UR11, R7 ;  /* 0x00000000070b72ca */ /* 0x000fe200000e0000 */
[----:B------:R-:W-:-:S14]  /*1100*/  @!P0 BRA `(.L_x_73) ;  /* 0x0000001400b48947 */ /* 0x000fdc0003800000 */
[----:B------:R-:W0:Y:S01]  /*1110*/  LDCU UR6, c[0x0][0x388] ;  /* 0x00007100ff0677ac */ /* 0x000e220008000800 */
[----:B------:R-:W-:Y:S02]  /*1120*/  CS2R R24, SRZ ;  /* 0x0000000000187805 */ /* 0x000fe4000001ff00 */
[----:B------:R-:W-:Y:S02]  /*1130*/  CS2R R22, SRZ ;  /* 0x0000000000167805 */ /* 0x000fe4000001ff00 */
[----:B------:R-:W-:Y:S02]  /*1140*/  CS2R R20, SRZ ;  /* 0x0000000000147805 */ /* 0x000fe4000001ff00 */
[----:B------:R-:W-:Y:S01]  /*1150*/  CS2R R18, SRZ ;  /* 0x0000000000127805 */ /* 0x000fe2000001ff00 */
[----:B0-----:R-:W-:-:S04]  /*1160*/  UIADD3 UR6, UPT, UPT, -UR4, UR6, URZ ;  /* 0x0000000604067290 */ /* 0x001fc8000fffe1ff */
[----:B------:R-:W-:-:S03]  /*1170*/  ULOP3.LUT UP0, UR7, UR6, 0x3, URZ, 0xc0, !UPT ;  /* 0x0000000306077892 */ /* 0x000fc6000f80c0ff */
[----:B------:R-:W-:-:S06]  /*1180*/  UMOV UR6, UR4 ;  /* 0x0000000400067c82 */ /* 0x000fcc0008000000 */
[----:B------:R-:W-:Y:S05]  /*1190*/  BRA.U !UP0, `(.L_x_74) ;  /* 0x0000000508487547 */ /* 0x000fea000b800000 */
[----:B------:R0:W1:Y:S01]  /*11a0*/  I2F.F64.U32 R14, R3 ;  /* 0x00000003000e7312 */ /* 0x0000620000201800 */
[----:B------:R-:W-:Y:S02]  /*11b0*/  UIADD3 UR8, UPT, UPT, UR5, UR4, URZ ;  /* 0x0000000405087290 */ /* 0x000fe4000fffe0ff */
[C---:B------:R-:W-:Y:S02]  /*11c0*/  IADD3 R10, PT, PT, -R3.reuse, UR4, RZ ;  /* 0x00000004030a7c10 */ /* 0x040fe4000fffe1ff */
[----:B------:R-:W-:Y:S02]  /*11d0*/  CS2R R24, SRZ ;  /* 0x0000000000187805 */ /* 0x000fe4000001ff00 */
[----:B------:R-:W-:Y:S02]  /*11e0*/  CS2R R12, SRZ ;  /* 0x00000000000c7805 */ /* 0x000fe4000001ff00 */
[----:B------:R-:W-:Y:S01]  /*11f0*/  CS2R R20, SRZ ;  /* 0x0000000000147805 */ /* 0x000fe2000001ff00 */
[----:B------:R-:W2:Y:S01]  /*1200*/  LDCU.64 UR18, c[0x0][0x380] ;  /* 0x00007000ff1277ac */ /* 0x000ea20008000a00 */
[----:B------:R-:W-:Y:S01]  /*1210*/  IADD3 R11, PT, PT, -R3, UR8, RZ ;  /* 0x00000008030b7c10 */ /* 0x000fe2000fffe1ff */
[----:B------:R-:W3:Y:S01]  /*1220*/  LDCU.128 UR24, c[0x0][0x3b0] ;  /* 0x00007600ff1877ac */ /* 0x000ee20008000c00 */
[----:B------:R-:W-:Y:S01]  /*1230*/  UIADD3 UR7, UPT, UPT, -UR7, URZ, URZ ;  /* 0x000000ff07077290 */ /* 0x000fe2000fffe1ff */
[----:B0-----:R-:W-:-:S11]  /*1240*/  UMOV UR6, UR4 ;  /* 0x0000000400067c82 */ /* 0x001fd60008000000 */
.L_x_76:
[----:B--2---:R-:W-:-:S06]  /*1250*/  UIMAD.WIDE UR16, UR6, 0x8, UR18 ;  /* 0x00000008061078a5 */ /* 0x004fcc000f8e0212 */
[----:B------:R-:W-:Y:S02]  /*1260*/  IMAD.U32 R22, RZ, RZ, UR16 ;  /* 0x00000010ff167e24 */ /* 0x000fe4000f8e00ff */
[----:B------:R-:W-:Y:S02]  /*1270*/  IMAD.U32 R23, RZ, RZ, UR17 ;  /* 0x00000011ff177e24 */ /* 0x000fe4000f8e00ff */
[----:B------:R-:W-:Y:S02]  /*1280*/  IMAD.U32 R26, RZ, RZ, UR16 ;  /* 0x00000010ff1a7e24 */ /* 0x000fe4000f8e00ff */
[----:B------:R-:W-:Y:S01]  /*1290*/  IMAD.U32 R27, RZ, RZ, UR17 ;  /* 0x00000011ff1b7e24 */ /* 0x000fe2000f8e00ff */
[----:B------:R0:W2:Y:S04]  /*12a0*/  LDG.E.64.CONSTANT R4, desc[UR12][R22.64] ;  /* 0x0000000c16047981 */ /* 0x0000a8000c1e9b00 */
[----:B------:R-:W2:Y:S01]  /*12b0*/  LDG.E.64.CONSTANT R6, desc[UR12][R26.64+-0x10] ;  /* 0xfffff00c1a067981 */ /* 0x000ea2000c1e9b00 */
[----:B-1----:R-:W1:Y:S01]  /*12c0*/  MUFU.RCP64H R9, R15 ;  /* 0x0000000f00097308 */ /* 0x002e620000001800 */
[----:B------:R-:W-:Y:S01]  /*12d0*/  IMAD.MOV.U32 R8, RZ, RZ, 0x1 ;  /* 0x00000001ff087424 */ /* 0x000fe200078e00ff */
[----:B------:R-:W-:Y:S01]  /*12e0*/  DMUL R20, R20, UR22 ;  /* 0x0000001614147c28 */ /* 0x000fe20008000000 */
[----:B---3--:R-:W-:Y:S01]  /*12f0*/  UIMAD.WIDE UR16, UR8, 0x4, UR26 ;  /* 0x00000004081078a5 */ /* 0x008fe2000f8e021a */
[----:B------:R-:W-:-:S05]  /*1300*/  FSETP.GEU.AND P1, PT, |R25|, 6.5827683646048100446e-37, PT ;  /* 0x036000001900780b */ /* 0x000fca0003f2e200 */
[----:B0-----:R-:W-:Y:S02]  /*1310*/  IMAD.U32 R22, RZ, RZ, UR16 ;  /* 0x00000010ff167e24 */ /* 0x001fe4000f8e00ff */
[----:B------:R-:W-:Y:S01]  /*1320*/  IMAD.U32 R23, RZ, RZ, UR17 ;  /* 0x00000011ff177e24 */ /* 0x000fe2000f8e00ff */
[----:B------:R-:W-:Y:S01]  /*1330*/  UIMAD.WIDE UR16, UR8, 0x4, UR24 ;  /* 0x00000004081078a5 */ /* 0x000fe2000f8e0218 */
[----:B-1----:R-:W-:-:S08]  /*1340*/  DFMA R16, -R14, R8, 1 ;  /* 0x3ff000000e10742b */ /* 0x002fd00000000108 */
[----:B------:R-:W-:-:S08]  /*1350*/  DFMA R16, R16, R16, R16 ;  /* 0x000000101010722b */ /* 0x000fd00000000010 */
[----:B------:R-:W-:Y:S02]  /*1360*/  DFMA R16, R8, R16, R8 ;  /* 0x000000100810722b */ /* 0x000fe40000000008 */
[----:B--2---:R-:W-:-:S06]  /*1370*/  DADD R4, R4, -R6 ;  /* 0x0000000004047229 */ /* 0x004fcc0000000806 */
[----:B------:R-:W-:Y:S02]  /*1380*/  DFMA R6, -R14, R16, 1 ;  /* 0x3ff000000e06742b */ /* 0x000fe40000000110 */
[----:B------:R-:W-:-:S06]  /*1390*/  DFMA R4, R4, UR10, -R20 ;  /* 0x0000000a04047c2b */ /* 0x000fcc0008000814 */
[----:B------:R-:W-:Y:S01]  /*13a0*/  DFMA R16, R16, R6, R16 ;  /* 0x000000061010722b */ /* 0x000fe20000000010 */
[----:B------:R-:W-:Y:S02]  /*13b0*/  IMAD.MOV.U32 R20, RZ, RZ, R18 ;  /* 0x000000ffff147224 */ /* 0x000fe400078e0012 */
[----:B------:R-:W-:Y:S01]  /*13c0*/  IMAD.MOV.U32 R21, RZ, RZ, R19 ;  /* 0x000000ffff157224 */ /* 0x000fe200078e0013 */
[----:B------:R-:W-:-:S04]  /*13d0*/  DFMA R6, R18, UR14, R4 ;  /* 0x0000000e12067c2b */ /* 0x000fc80008000004 */
[----:B------:R-:W-:Y:S02]  /*13e0*/  DMUL R4, R16, R24 ;  /* 0x0000001810047228 */ /* 0x000fe40000000000 */
[----:B------:R-:W0:Y:S06]  /*13f0*/  F2F.F32.F64 R27, R6 ;  /* 0x00000006001b7310 */ /* 0x000e2c0000301000 */
[----:B------:R-:W-:Y:S01]  /*1400*/  DFMA R8, -R14, R4, R24 ;  /* 0x000000040e08722b */ /* 0x000fe20000000118 */
[----:B------:R-:W-:Y:S02]  /*1410*/  IMAD.MOV.U32 R18, RZ, RZ, R6 ;  /* 0x000000ffff127224 */ /* 0x000fe400078e0006 */
[----:B------:R-:W-:-:S05]  /*1420*/  IMAD.MOV.U32 R19, RZ, RZ, R7 ;  /* 0x000000ffff137224 */ /* 0x000fca00078e0007 */
[----:B------:R-:W-:Y:S01]  /*1430*/  DFMA R4, R16, R8, R4 ;  /* 0x000000081004722b */ /* 0x000fe20000000004 */
[----:B0-----:R0:W-:Y:S09]  /*1440*/  STG.E desc[UR12][R22.64], R27 ;  /* 0x0000001b16007986 */ /* 0x0011f2000c10190c */
[----:B------:R-:W-:-:S05]  /*1450*/  FFMA R2, RZ, R15, R5 ;  /* 0x0000000fff027223 */ /* 0x000fca0000000005 */
[----:B------:R-:W-:-:S13]  /*1460*/  FSETP.GT.AND P0, PT, |R2|, 1.469367938527859385e-39, PT ;  /* 0x001000000200780b */ /* 0x000fda0003f04200 */
[----:B0-----:R-:W-:Y:S05]  /*1470*/  @P0 BRA P1, `(.L_x_75) ;  /* 0x0000000000140947 */ /* 0x001fea0000800000 */
[----:B------:R-:W-:Y:S01]  /*1480*/  IMAD.MOV.U32 R17, RZ, RZ, R15 ;  /* 0x000000ffff117224 */ /* 0x000fe200078e000f */
[----:B------:R-:W-:Y:S01]  /*1490*/  MOV R2, 0x14d0 ;  /* 0x000014d000027802 */ /* 0x000fe20000000f00 */
[----:B------:R-:W-:Y:S02]  /*14a0*/  IMAD.MOV.U32 R4, RZ, RZ, R24 ;  /* 0x000000ffff047224 */ /* 0x000fe400078e0018 */
[----:B------:R-:W-:-:S07]  /*14b0*/  IMAD.MOV.U32 R5, RZ, RZ, R25 ;  /* 0x000000ffff057224 */ /* 0x000fce00078e0019 */
[----:B------:R-:W-:Y:S05]  /*14c0*/  CALL.REL.NOINC `($__internal_4_$__cuda_sm20_div_rn_f64_full) ;  /* 0x0000001c00207944 */ /* 0x000fea0003c00000 */
.L_x_75:
[----:B------:R-:W-:Y:S01]  /*14d0*/  ISETP.GE.AND P0, PT, R10, UR4, PT ;  /* 0x000000040a007c0c */ /* 0x000fe2000bf06270 */
[----:B------:R-:W-:Y:S01]  /*14e0*/  DFMA R16, R18, UR20, -R4 ;  /* 0x0000001412107c2b */ /* 0x000fe20008000804 */
[----:B------:R-:W-:Y:S02]  /*14f0*/  IMAD.U32 R22, RZ, RZ, UR16 ;  /* 0x00000010ff167e24 */ /* 0x000fe4000f8e00ff */
[----:B------:R-:W-:-:S03]  /*1500*/  IMAD.U32 R23, RZ, RZ, UR17 ;  /* 0x00000011ff177e24 */ /* 0x000fc6000f8e00ff */
[----:B------:R-:W0:Y:S06]  /*1510*/  F2F.F32.F64 R27, R16 ;  /* 0x00000010001b7310 */ /* 0x000e2c0000301000 */
[----:B------:R-:W1:Y:S01]  /*1520*/  @P0 LDC.64 R6, c[0x0][0x3b0] ;  /* 0x0000ec00ff060b82 */ /* 0x000e620000000a00 */
[----:B0-----:R0:W-:Y:S01]  /*1530*/  STG.E desc[UR12][R22.64], R27 ;  /* 0x0000001b16007986 */ /* 0x0011e2000c10190c */
[----:B-1----:R-:W-:-:S06]  /*1540*/  @P0 IMAD.WIDE R6, R11, 0x4, R6 ;  /* 0x000000040b060825 */ /* 0x002fcc00078e0206 */
[----:B------:R-:W2:Y:S01]  /*1550*/  @P0 LDG.E R6, desc[UR12][R6.64] ;  /* 0x0000000c06060981 */ /* 0x000ea2000c1e1900 */
[----:B------:R-:W-:Y:S01]  /*1560*/  CS2R R4, SRZ ;  /* 0x0000000000047805 */ /* 0x000fe2000001ff00 */
[----:B------:R-:W-:Y:S01]  /*1570*/  I2F.F64.U32 R14, R3 ;  /* 0x00000003000e7312 */ /* 0x000fe20000201800 */
[----:B------:R-:W-:Y:S01]  /*1580*/  UIADD3 UR7, UPT, UPT, UR7, 0x1, URZ ;  /* 0x0000000107077890 */ /* 0x000fe2000fffe0ff */
[----:B------:R-:W-:Y:S01]  /*1590*/  DADD R24, -R12, R24 ;  /* 0x000000000c187229 */ /* 0x000fe20000000118 */
[----:B------:R-:W-:Y:S01]  /*15a0*/  VIADD R10, R10, 0x1 ;  /* 0x000000010a0a7836 */ /* 0x000fe20000000000 */
[----:B------:R-:W-:Y:S01]  /*15b0*/  UIADD3 UR6, UPT, UPT, UR6, 0x1, URZ ;  /* 0x0000000106067890 */ /* 0x000fe2000fffe0ff */
[----:B------:R-:W-:Y:S01]  /*15c0*/  VIADD R11, R11, 0x1 ;  /* 0x000000010b0b7836 */ /* 0x000fe20000000000 */
[----:B------:R-:W-:Y:S02]  /*15d0*/  UISETP.NE.AND UP0, UPT, UR7, URZ, UPT ;  /* 0x000000ff0700728c */ /* 0x000fe4000bf05270 */
[----:B------:R-:W-:Y:S01]  /*15e0*/  UIADD3 UR8, UPT, UPT, UR8, 0x1, URZ ;  /* 0x0000000108087890 */ /* 0x000fe2000fffe0ff */
[----:B--2---:R-:W1:Y:S01]  /*15f0*/  @P0 F2F.F64.F32 R8, R6 ;  /* 0x0000000600080310 */ /* 0x004e620000201800 */
[----:B------:R-:W-:-:S04]  /*1600*/  @P0 FSETP.NAN.AND P1, PT, |R6|, |R6|, PT ;  /* 0x400000060600020b */ /* 0x000fc80003f28200 */
[----:B-1----:R-:W-:Y:S02]  /*1610*/  @P0 FSEL R4, R8, RZ, !P1 ;  /* 0x000000ff08040208 */ /* 0x002fe40004800000 */
[----:B------:R-:W-:Y:S01]  /*1620*/  @P0 FSEL R5, R9, RZ, !P1 ;  /* 0x000000ff09050208 */ /* 0x000fe20004800000 */
[----:B------:R-:W-:-:S05]  /*1630*/  DSETP.NAN.AND P0, PT, R16, R16, PT ;  /* 0x000000101000722a */ /* 0x000fca0003f08000 */
[----:B------:R-:W-:Y:S01]  /*1640*/  DADD R8, -R4, R12 ;  /* 0x0000000004087229 */ /* 0x000fe2000000010c */
[----:B------:R-:W-:Y:S02]  /*1650*/  FSEL R4, R16, RZ, !P0 ;  /* 0x000000ff10047208 */ /* 0x000fe40004000000 */
[----:B------:R-:W-:-:S06]  /*1660*/  FSEL R5, R17, RZ, !P0 ;  /* 0x000000ff11057208 */ /* 0x000fcc0004000000 */
[----:B0-----:R-:W-:Y:S02]  /*1670*/  DADD R22, R4, R8 ;  /* 0x0000000004167229 */ /* 0x001fe40000000008 */
[----:B------:R-:W-:-:S08]  /*1680*/  DFMA R24, R14, R4, R24 ;  /* 0x000000040e18722b */ /* 0x000fd00000000018 */
[----:B------:R-:W-:Y:S02]  /*1690*/  IMAD.MOV.U32 R12, RZ, RZ, R22 ;  /* 0x000000ffff0c7224 */ /* 0x000fe400078e0016 */
[----:B------:R-:W-:Y:S01]  /*16a0*/  IMAD.MOV.U32 R13, RZ, RZ, R23 ;  /* 0x000000ffff0d7224 */ /* 0x000fe200078e0017 */
[----:B------:R-:W-:Y:S06]  /*16b0*/  BRA.U UP0, `(.L_x_76) ;  /* 0xfffffff900e47547 */ /* 0x000fec000b83ffff */
.L_x_74:
[----:B------:R-:W0:Y:S02]  /*16c0*/  LDC.64 R4, c[0x0][0x388] ;  /* 0x0000e200ff047b82 */ /* 0x000e240000000a00 */
[----:B0-----:R-:W-:-:S04]  /*16d0*/  IADD3 R2, PT, PT, R5, UR9, -R4 ;  /* 0x0000000905027c10 */ /* 0x001fc8000fffe804 */
[----:B------:R-:W-:-:S13]  /*16e0*/  ISETP.GT.U32.AND P0, PT, R2, -0x4, PT ;  /* 0xfffffffc0200780c */ /* 0x000fda0003f04070 */
[----:B------:R-:W-:Y:S05]  /*16f0*/  @P0 EXIT ;  /* 0x000000000000094d */ /* 0x000fea0003800000 */
[----:B------:R-:W-:Y:S01]  /*1700*/  UIADD3 UR9, UPT, UPT, UR5, UR6, URZ ;  /* 0x0000000605097290 */ /* 0x000fe2000fffe0ff */
[----:B------:R-:W0:Y:S05]  /*1710*/  LDCU.64 UR32, c[0x0][0x3b0] ;  /* 0x00007600ff2077ac */ /* 0x000e2a0008000a00 */
[C---:B------:R-:W-:Y:S01]  /*1720*/  IADD3 R2, PT, PT, -R3.reuse, UR9, RZ ;  /* 0x0000000903027c10 */ /* 0x040fe2000fffe1ff */
[----:B------:R-:W1:Y:S01]  /*1730*/  LDCU.64 UR28, c[0x0][0x380] ;  /* 0x00007000ff1c77ac */ /* 0x000e620008000a00 */
[----:B------:R-:W-:Y:S02]  /*1740*/  IADD3 R3, PT, PT, -R3, UR6, RZ ;  /* 0x0000000603037c10 */ /* 0x000fe4000fffe1ff */
[----:B------:R-:W-:Y:S01]  /*1750*/  R2UR UR16, R2 ;  /* 0x00000000021072ca */ /* 0x000fe200000e0000 */
[----:B------:R-:W2:Y:S01]  /*1760*/  LDCU UR34, c[0x0][0x388] ;  /* 0x00007100ff2277ac */ /* 0x000ea20008000800 */
[----:B------:R-:W3:Y:S01]  /*1770*/  LDCU.64 UR30, c[0x0][0x3b8] ;  /* 0x00007700ff1e77ac */ /* 0x000ee20008000a00 */
[----:B------:R-:W-:-:S02]  /*1780*/  UIADD3 UR8, UPT, UPT, UR6, 0x1, URZ ;  /* 0x0000000106087890 */ /* 0x000fc4000fffe0ff */
[----:B------:R-:W-:-:S12]  /*1790*/  USHF.R.S32.HI UR17, URZ, 0x1f, UR5 ;  /* 0x0000001fff117899 */ /* 0x000fd80008011405 */
.L_x_81:
[----:B------:R-:W-:-:S04]  /*17a0*/  UIADD3 UR6, UPT, UPT, UR8, -0x1, URZ ;  /* 0xffffffff08067890 */ /* 0x000fc8000fffe0ff */
[----:B-1----:R-:W-:-:S06]  /*17b0*/  UIMAD.WIDE UR6, UR6, 0x8, UR28 ;  /* 0x00000008060678a5 */ /* 0x002fcc000f8e021c */
[----:B------:R-:W-:Y:S02]  /*17c0*/  IMAD.U32 R12, RZ, RZ, UR6 ;  /* 0x00000006ff0c7e24 */ /* 0x000fe4000f8e00ff */
[----:B------:R-:W-:Y:S02]  /*17d0*/  IMAD.U32 R13, RZ, RZ, UR7 ;  /* 0x00000007ff0d7e24 */ /* 0x000fe4000f8e00ff */
[----:B------:R-:W-:Y:S02]  /*17e0*/  IMAD.U32 R16, RZ, RZ, UR6 ;  /* 0x00000006ff107e24 */ /* 0x000fe4000f8e00ff */
[----:B------:R-:W-:Y:S02]  /*17f0*/  IMAD.U32 R17, RZ, RZ, UR7 ;  /* 0x00000007ff117e24 */ /* 0x000fe4000f8e00ff */
[----:B------:R-:W4:Y:S04]  /*1800*/  LDG.E.64.CONSTANT R12, desc[UR12][R12.64] ;  /* 0x0000000c0c0c7981 */ /* 0x000f28000c1e9b00 */
[----:B------:R-:W4:Y:S01]  /*1810*/  LDG.E.64.CONSTANT R4, desc[UR12][R16.64+-0x10] ;  /* 0xfffff00c10047981 */ /* 0x000f22000c1e9b00 */
[----:B------:R-:W-:Y:S01]  /*1820*/  IMAD R14, R0, 0x3, RZ ;  /* 0x00000003000e7824 */ /* 0x000fe200078e02ff */
[----:B---3--:R-:W-:Y:S01]  /*1830*/  UIMAD.WIDE UR26, UR9, 0x4, UR30 ;  /* 0x00000004091a78a5 */ /* 0x008fe2000f8e021e */
[----:B------:R-:W-:Y:S01]  /*1840*/  IMAD.MOV.U32 R6, RZ, RZ, 0x1 ;  /* 0x00000001ff067424 */ /* 0x000fe200078e00ff */
[----:B------:R-:W-:-:S03]  /*1850*/  FSETP.GEU.AND P1, PT, |R25|, 6.5827683646048100446e-37, PT ;  /* 0x036000001900780b */ /* 0x000fc60003f2e200 */
[----:B------:R-:W1:Y:S08]  /*1860*/  I2F.F64.U32 R14, R14 ;  /* 0x0000000e000e7312 */ /* 0x000e700000201800 */
[----:B-1----:R-:W1:Y:S02]  /*1870*/  MUFU.RCP64H R7, R15 ;  /* 0x0000000f00077308 */ /* 0x002e640000001800 */
[----:B-1----:R-:W-:-:S08]  /*1880*/  DFMA R8, -R14, R6, 1 ;  /* 0x3ff000000e08742b */ /* 0x002fd00000000106 */
[----:B------:R-:W-:-:S08]  /*1890*/  DFMA R8, R8, R8, R8 ;  /* 0x000000080808722b */ /* 0x000fd00000000008 */
[----:B------:R-:W-:Y:S02]  /*18a0*/  DFMA R8, R6, R8, R6 ;  /* 0x000000080608722b */ /* 0x000fe40000000006 */
[----:B------:R-:W-:-:S06]  /*18b0*/  DMUL R6, R20, UR22 ;  /* 0x0000001614067c28 */ /* 0x000fcc0008000000 */
[----:B------:R-:W-:-:S08]  /*18c0*/  DFMA R10, -R14, R8, 1 ;  /* 0x3ff000000e0a742b */ /* 0x000fd00000000108 */
[----:B------:R-:W-:Y:S01]  /*18d0*/  DFMA R10, R8, R10, R8 ;  /* 0x0000000a080a722b */ /* 0x000fe20000000008 */
[----:B------:R-:W-:Y:S02]  /*18e0*/  IMAD.U32 R8, RZ, RZ, UR26 ;  /* 0x0000001aff087e24 */ /* 0x000fe4000f8e00ff */
[----:B------:R-:W-:Y:S01]  /*18f0*/  IMAD.U32 R9, RZ, RZ, UR27 ;  /* 0x0000001bff097e24 */ /* 0x000fe2000f8e00ff */
[----:B----4-:R-:W-:-:S08]  /*1900*/  DADD R4, R12, -R4 ;  /* 0x000000000c047229 */ /* 0x010fd00000000804 */
[----:B------:R-:W-:-:S08]  /*1910*/  DFMA R4, R4, UR10, -R6 ;  /* 0x0000000a04047c2b */ /* 0x000fd00008000806 */
[----:B------:R-:W-:Y:S02]  /*1920*/  DFMA R20, R18, UR14, R4 ;  /* 0x0000000e12147c2b */ /* 0x000fe40008000004 */
[----:B------:R-:W-:-:S04]  /*1930*/  DMUL R4, R10, R24 ;  /* 0x000000180a047228 */ /* 0x000fc80000000000 */
[----:B------:R-:W1:Y:S04]  /*1940*/  F2F.F32.F64 R17, R20 ;  /* 0x0000001400117310 */ /* 0x000e680000301000 */
[----:B------:R-:W-:-:S08]  /*1950*/  DFMA R6, -R14, R4, R24 ;  /* 0x000000040e06722b */ /* 0x000fd00000000118 */
[----:B------:R-:W-:Y:S01]  /*1960*/  DFMA R4, R10, R6, R4 ;  /* 0x000000060a04722b */ /* 0x000fe20000000004 */
[----:B-1----:R1:W-:Y:S09]  /*1970*/  STG.E desc[UR12][R8.64], R17 ;  /* 0x0000001108007986 */ /* 0x0023f2000c10190c */
[----:B------:R-:W-:-:S05]  /*1980*/  FFMA R2, RZ, R15, R5 ;  /* 0x0000000fff027223 */ /* 0x000fca0000000005 */
[----:B------:R-:W-:-:S13]  /*1990*/  FSETP.GT.AND P0, PT, |R2|, 1.469367938527859385e-39, PT ;  /* 0x001000000200780b */ /* 0x000fda0003f04200 */
[----:B-1----:R-:W-:Y:S05]  /*19a0*/  @P0 BRA P1, `(.L_x_77) ;  /* 0x0000000000140947 */ /* 0x002fea0000800000 */
[----:B------:R-:W-:Y:S01]  /*19b0*/  IMAD.MOV.U32 R17, RZ, RZ, R15 ;  /* 0x000000ffff117224 */ /* 0x000fe200078e000f */
[----:B------:R-:W-:Y:S01]  /*19c0*/  MOV R2, 0x1a00 ;  /* 0x00001a0000027802 */ /* 0x000fe20000000f00 */
[----:B------:R-:W-:Y:S02]  /*19d0*/  IMAD.MOV.U32 R4, RZ, RZ, R24 ;  /* 0x000000ffff047224 */ /* 0x000fe400078e0018 */
[----:B------:R-:W-:-:S07]  /*19e0*/  IMAD.MOV.U32 R5, RZ, RZ, R25 ;  /* 0x000000ffff057224 */ /* 0x000fce00078e0019 */
[----:B0-2---:R-:W-:Y:S05]  /*19f0*/  CALL.REL.NOINC `($__internal_4_$__cuda_sm20_div_rn_f64_full) ;  /* 0x0000001400d47944 */ /* 0x005fea0003c00000 */
.L_x_77:
[----:B------:R-:W-:Y:S01]  /*1a00*/  ISETP.GE.AND P0, PT, R3, UR4, PT ;  /* 0x0000000403007c0c */ /* 0x000fe2000bf06270 */
[----:B------:R-:W-:Y:S01]  /*1a10*/  DFMA R6, R20, UR20, -R4 ;  /* 0x0000001414067c2b */ /* 0x000fe20008000804 */
[----:B------:R-:W-:Y:S01]  /*1a20*/  IMAD.U32 R10, RZ, RZ, UR6 ;  /* 0x00000006ff0a7e24 */ /* 0x000fe2000f8e00ff */
[----:B0-----:R-:W-:Y:S01]  /*1a30*/  UIMAD.WIDE UR18, UR9, 0x4, UR32 ;  /* 0x00000004091278a5 */ /* 0x001fe2000f8e0220 */
[----:B------:R-:W-:Y:S02]  /*1a40*/  IMAD.U32 R11, RZ, RZ, UR7 ;  /* 0x00000007ff0b7e24 */ /* 0x000fe4000f8e00ff */
[----:B------:R-:W-:Y:S01]  /*1a50*/  IMAD.U32 R4, RZ, RZ, UR6 ;  /* 0x00000006ff047e24 */ /* 0x000fe2000f8e00ff */
[----:B------:R-:W0:Y:S01]  /*1a60*/  F2F.F32.F64 R31, R6 ;  /* 0x00000006001f7310 */ /* 0x000e220000301000 */
[----:B------:R-:W-:Y:S02]  /*1a70*/  IMAD.U32 R5, RZ, RZ, UR7 ;  /* 0x00000007ff057e24 */ /* 0x000fe4000f8e00ff */
[----:B------:R-:W3:Y:S03]  /*1a80*/  LDG.E.64.CONSTANT R10, desc[UR12][R10.64+0x8] ;  /* 0x0000080c0a0a7981 */ /* 0x000ee6000c1e9b00 */
[----:B------:R-:W-:Y:S01]  /*1a90*/  VOTEU.ANY UP0, P0 ;  /* 0x0000000000ff7886 */ /* 0x000fe20000000100 */
[----:B------:R-:W3:Y:S01]  /*1aa0*/  LDG.E.64.CONSTANT R4, desc[UR12][R4.64+-0x8] ;  /* 0xfffff80c04047981 */ /* 0x000ee2000c1e9b00 */
[----:B------:R-:W-:-:S03]  /*1ab0*/  PLOP3.LUT P1, PT, PT, PT, UP0, 0x80, 0x8 ;  /* 0x000000000008781c */ /* 0x000fc60003f2f008 */
[----:B------:R-:W-:Y:S01]  /*1ac0*/  @UP0 UIMAD.WIDE UR24, UR16, 0x4, UR32 ;  /* 0x00000004101808a5 */ /* 0x000fe2000f8e0220 */
[----:B------:R-:W-:Y:S02]  /*1ad0*/  IMAD.U32 R26, RZ, RZ, UR18 ;  /* 0x00000012ff1a7e24 */ /* 0x000fe4000f8e00ff */
[----:B------:R-:W-:-:S03]  /*1ae0*/  IMAD.U32 R27, RZ, RZ, UR19 ;  /* 0x00000013ff1b7e24 */ /* 0x000fc6000f8e00ff */
[----:B------:R-:W-:Y:S02]  /*1af0*/  IMAD.U32 R28, RZ, RZ, UR24 ;  /* 0x00000018ff1c7e24 */ /* 0x000fe4000f8e00ff */
[----:B------:R-:W-:Y:S01]  /*1b00*/  IMAD.U32 R29, RZ, RZ, UR25 ;  /* 0x00000019ff1d7e24 */ /* 0x000fe2000f8e00ff */
[----:B0-----:R0:W-:Y:S04]  /*1b10*/  STG.E desc[UR12][R26.64], R31 ;  /* 0x0000001f1a007986 */ /* 0x0011e8000c10190c */
[----:B------:R-:W4:Y:S01]  /*1b20*/  @P1 LDG.E R2, desc[UR12][R28.64] ;  /* 0x0000000c1c021981 */ /* 0x000f22000c1e1900 */
[----:B------:R-:W-:-:S06]  /*1b30*/  IMAD R14, R0, 0x3, RZ ;  /* 0x00000003000e7824 */ /* 0x000fcc00078e02ff */
[----:B------:R-:W1:Y:S01]  /*1b40*/  I2F.F64.U32 R14, R14 ;  /* 0x0000000e000e7312 */ /* 0x000e620000201800 */
[----:B------:R-:W-:-:S07]  /*1b50*/  IMAD.MOV.U32 R8, RZ, RZ, 0x1 ;  /* 0x00000001ff087424 */ /* 0x000fce00078e00ff */
[----:B-1----:R-:W1:Y:S02]  /*1b60*/  MUFU.RCP64H R9, R15 ;  /* 0x0000000f00097308 */ /* 0x002e640000001800 */
[----:B-1----:R-:W-:-:S08]  /*1b70*/  DFMA R16, -R14, R8, 1 ;  /* 0x3ff000000e10742b */ /* 0x002fd00000000108 */
[----:B------:R-:W-:Y:S02]  /*1b80*/  DFMA R16, R16, R16, R16 ;  /* 0x000000101010722b */ /* 0x000fe40000000010 */
[----:B------:R-:W-:-:S06]  /*1b90*/  DSETP.NAN.AND P0, PT, R6, R6, PT ;  /* 0x000000060600722a */ /* 0x000fcc0003f08000 */
[----:B------:R-:W-:Y:S02]  /*1ba0*/  DFMA R16, R8, R16, R8 ;  /* 0x000000100810722b */ /* 0x000fe40000000008 */
[----:B------:R-:W-:Y:S01]  /*1bb0*/  DADD R24, -R22, R24 ;  /* 0x0000000016187229 */ /* 0x000fe20000000118 */
[----:B------:R-:W-:Y:S02]  /*1bc0*/  FSEL R6, R6, RZ, !P0 ;  /* 0x000000ff06067208 */ /* 0x000fe40004000000 */
[----:B------:R-:W-:-:S03]  /*1bd0*/  FSEL R7, R7, RZ, !P0 ;  /* 0x000000ff07077208 */ /* 0x000fc60004000000 */
[----:B0-----:R-:W-:Y:S02]  /*1be0*/  DFMA R26, -R14, R16, 1 ;  /* 0x3ff000000e1a742b */ /* 0x001fe40000000110 */
[----:B------:R-:W-:Y:S02]  /*1bf0*/  DMUL R18, R18, UR22 ;  /* 0x0000001612127c28 */ /* 0x000fe40008000000 */
[----:B------:R-:W-:Y:S02]  /*1c00*/  DFMA R24, R14, R6, R24 ;  /* 0x000000060e18722b */ /* 0x000fe40000000018 */
[----:B---3--:R-:W-:Y:S02]  /*1c10*/  DADD R8, R10, -R4 ;  /* 0x000000000a087229 */ /* 0x008fe40000000804 */
[----:B------:R-:W-:-:S06]  /*1c20*/  DFMA R4, R16, R26, R16 ;  /* 0x0000001a1004722b */ /* 0x000fcc0000000010 */
[----:B------:R-:W-:Y:S02]  /*1c30*/  DFMA R18, R8, UR10, -R18 ;  /* 0x0000000a08127c2b */ /* 0x000fe40008000812 */
[----:B------:R-:W-:-:S06]  /*1c40*/  DMUL R16, R4, R24 ;  /* 0x0000001804107228 */ /* 0x000fcc0000000000 */
[----:B------:R-:W-:Y:S02]  /*1c50*/  DFMA R18, R20, UR14, R18 ;  /* 0x0000000e14127c2b */ /* 0x000fe40008000012 */
[----:B------:R-:W-:Y:S01]  /*1c60*/  DFMA R26, -R14, R16, R24 ;  /* 0x000000100e1a722b */ /* 0x000fe20000000118 */
[----:B----4-:R-:W0:Y:S08]  /*1c70*/  @P1 F2F.F64.F32 R8, R2 ;  /* 0x0000000200081310 */ /* 0x010e300000201800 */
[----:B------:R-:W1:Y:S01]  /*1c80*/  F2F.F32.F64 R29, R18 ;  /* 0x00000012001d7310 */ /* 0x000e620000301000 */
[----:B------:R-:W-:Y:S01]  /*1c90*/  DFMA R4, R4, R26, R16 ;  /* 0x0000001a0404722b */ /* 0x000fe20000000010 */
[----:B------:R-:W-:Y:S01]  /*1ca0*/  @P1 FSETP.NAN.AND P0, PT, |R2|, |R2|, PT ;  /* 0x400000020200120b */ /* 0x000fe20003f08200 */
[----:B------:R-:W-:-:S02]  /*1cb0*/  IMAD.U32 R16, RZ, RZ, UR26 ;  /* 0x0000001aff107e24 */ /* 0x000fc4000f8e00ff */
[----:B------:R-:W-:Y:S01]  /*1cc0*/  IMAD.U32 R17, RZ, RZ, UR27 ;  /* 0x0000001bff117e24 */ /* 0x000fe2000f8e00ff */
[----:B0-----:R-:W-:Y:S02]  /*1cd0*/  @P1 FSEL R26, R8, RZ, !P0 ;  /* 0x000000ff081a1208 */ /* 0x001fe40004000000 */
[----:B------:R-:W-:-:S03]  /*1ce0*/  @P1 FSEL R27, R9, RZ, !P0 ;  /* 0x000000ff091b1208 */ /* 0x000fc60004000000 */
[----:B------:R-:W-:Y:S01]  /*1cf0*/  FFMA R2, RZ, R15, R5 ;  /* 0x0000000fff027223 */ /* 0x000fe20000000005 */
[----:B------:R-:W-:Y:S01]  /*1d00*/  CS2R R8, SRZ ;  /* 0x0000000000087805 */ /* 0x000fe2000001ff00 */
[----:B-1----:R0:W-:Y:S01]  /*1d10*/  STG.E desc[UR12][R16.64+0x4], R29 ;  /* 0x0000041d10007986 */ /* 0x0021e2000c10190c */
[----:B------:R-:W-:Y:S02]  /*1d20*/  @P1 IMAD.MOV.U32 R8, RZ, RZ, R26 ;  /* 0x000000ffff081224 */ /* 0x000fe400078e001a */
[----:B------:R-:W-:Y:S01]  /*1d30*/  FSETP.GT.AND P0, PT, |R2|, 1.469367938527859385e-39, PT ;  /* 0x001000000200780b */ /* 0x000fe20003f04200 */
[----:B------:R-:W-:Y:S01]  /*1d40*/  @P1 IMAD.MOV.U32 R9, RZ, RZ, R27 ;  /* 0x000000ffff091224 */ /* 0x000fe200078e001b */
[----:B------:R-:W-:-:S05]  /*1d50*/  FSETP.GEU.AND P1, PT, |R25|, 6.5827683646048100446e-37, PT ;  /* 0x036000001900780b */ /* 0x000fca0003f2e200 */
[----:B------:R-:W-:-:S08]  /*1d60*/  DADD R22, -R8, R22 ;  /* 0x0000000008167229 */ /* 0x000fd00000000116 */
[----:B------:R-:W-:Y:S01]  /*1d70*/  DADD R22, R6, R22 ;  /* 0x0000000006167229 */ /* 0x000fe20000000016 */
[----:B0-----:R-:W-:Y:S10]  /*1d80*/  @P0 BRA P1, `(.L_x_78) ;  /* 0x0000000000140947 */ /* 0x001ff40000800000 */
[----:B------:R-:W-:Y:S01]  /*1d90*/  IMAD.MOV.U32 R17, RZ, RZ, R15 ;  /* 0x000000ffff117224 */ /* 0x000fe200078e000f */
[----:B------:R-:W-:Y:S01]  /*1da0*/  MOV R2, 0x1de0 ;  /* 0x00001de000027802 */ /* 0x000fe20000000f00 */
[----:B------:R-:W-:Y:S02]  /*1db0*/  IMAD.MOV.U32 R4, RZ, RZ, R24 ;  /* 0x000000ffff047224 */ /* 0x000fe400078e0018 */
[----:B------:R-:W-:-:S07]  /*1dc0*/  IMAD.MOV.U32 R5, RZ, RZ, R25 ;  /* 0x000000ffff057224 */ /* 0x000fce00078e0019 */
[----:B--2---:R-:W-:Y:S05]  /*1dd0*/  CALL.REL.NOINC `($__internal_4_$__cuda_sm20_div_rn_f64_full) ;  /* 0x0000001000dc7944 */ /* 0x004fea0003c00000 */
.L_x_78:
[----:B------:R-:W-:Y:S01]  /*1de0*/  VIADD R2, R3, 0x1 ;  /* 0x0000000103027836 */ /* 0x000fe20000000000 */
[----:B------:R-:W-:Y:S01]  /*1df0*/  DFMA R4, R18, UR20, -R4 ;  /* 0x0000001412047c2b */ /* 0x000fe20008000804 */
[----:B------:R-:W-:Y:S02]  /*1e00*/  IMAD.U32 R6, RZ, RZ, UR6 ;  /* 0x00000006ff067e24 */ /* 0x000fe4000f8e00ff */
[----:B------:R-:W-:Y:S01]  /*1e10*/  IMAD.U32 R7, RZ, RZ, UR7 ;  /* 0x00000007ff077e24 */ /* 0x000fe2000f8e00ff */
[----:B------:R-:W-:-:S05]  /*1e20*/  ISETP.GE.AND P0, PT, R2, UR4, PT ;  /* 0x0000000402007c0c */ /* 0x000fca000bf06270 */
[----:B------:R-:W3:Y:S08]  /*1e30*/  LDG.E.64.CONSTANT R6, desc[UR12][R6.64+0x10] ;  /* 0x0000100c06067981 */ /* 0x000ef0000c1e9b00 */
[----:B------:R-:W0:Y:S01]  /*1e40*/  @P0 LDC.64 R14, c[0x0][0x3b0] ;  /* 0x0000ec00ff0e0b82 */ /* 0x000e220000000a00 */
[----:B------:R-:W1:Y:S01]  /*1e50*/  F2F.F32.F64 R31, R4 ;  /* 0x00000004001f7310 */ /* 0x000e620000301000 */
[----:B------:R-:W-:Y:S01]  /*1e60*/  @P0 IADD3 R2, P1, PT, R3, UR5, RZ ;  /* 0x0000000503020c10 */ /* 0x000fe2000ff3e0ff */
[----:B------:R-:W-:-:S03]  /*1e70*/  UIMAD.WIDE UR18, UR9, 0x4, UR32 ;  /* 0x00000004091278a5 */ /* 0x000fc6000f8e0220 */
[----:B------:R-:W-:-:S03]  /*1e80*/  @P0 LEA.HI.X.SX32 R9, R3, UR17, 0x1, P1 ;  /* 0x0000001103090c11 */ /* 0x000fc600088f0eff */
[----:B------:R-:W-:Y:S02]  /*1e90*/  IMAD.U32 R28, RZ, RZ, UR18 ;  /* 0x00000012ff1c7e24 */ /* 0x000fe4000f8e00ff */
[----:B------:R-:W-:-:S05]  /*1ea0*/  IMAD.U32 R29, RZ, RZ, UR19 ;  /* 0x00000013ff1d7e24 */ /* 0x000fca000f8e00ff */
[----:B-1----:R1:W-:Y:S01]  /*1eb0*/  STG.E desc[UR12][R28.64+0x4], R31 ;  /* 0x0000041f1c007986 */ /* 0x0023e2000c10190c */
[----:B0-----:R-:W-:-:S04]  /*1ec0*/  @P0 LEA R8, P1, R2, R14, 0x2 ;  /* 0x0000000e02080211 */ /* 0x001fc800078210ff */
[----:B------:R-:W-:-:S05]  /*1ed0*/  @P0 LEA.HI.X R9, R2, R15, R9, 0x2, P1 ;  /* 0x0000000f02090211 */ /* 0x000fca00008f1409 */
[----:B------:R0:W4:Y:S01]  /*1ee0*/  @P0 LDG.E R2, desc[UR12][R8.64+0x4] ;  /* 0x0000040c08020981 */ /* 0x000122000c1e1900 */
[----:B------:R-:W-:-:S06]  /*1ef0*/  IMAD R14, R0, 0x3, RZ ;  /* 0x00000003000e7824 */ /* 0x000fcc00078e02ff */
[----:B------:R-:W5:Y:S01]  /*1f00*/  I2F.F64.U32 R14, R14 ;  /* 0x0000000e000e7312 */ /* 0x000f620000201800 */
[----:B------:R-:W-:-:S07]  /*1f10*/  IMAD.MOV.U32 R16, RZ, RZ, 0x1 ;  /* 0x00000001ff107424 */ /* 0x000fce00078e00ff */
[----:B-----5:R-:W5:Y:S02]  /*1f20*/  MUFU.RCP64H R17, R15 ;  /* 0x0000000f00117308 */ /* 0x020f640000001800 */
[----:B-----5:R-:W-:-:S08]  /*1f30*/  DFMA R26, -R14, R16, 1 ;  /* 0x3ff000000e1a742b */ /* 0x020fd00000000110 */
[----:B------:R-:W-:Y:S02]  /*1f40*/  DFMA R26, R26, R26, R26 ;  /* 0x0000001a1a1a722b */ /* 0x000fe4000000001a */
[----:B------:R-:W-:-:S06]  /*1f50*/  DSETP.NAN.AND P1, PT, R4, R4, PT ;  /* 0x000000040400722a */ /* 0x000fcc0003f28000 */
[----:B------:R-:W-:Y:S02]  /*1f60*/  DFMA R26, R16, R26, R16 ;  /* 0x0000001a101a722b */ /* 0x000fe40000000010 */
[----:B------:R-:W-:-:S06]  /*1f70*/  DADD R24, -R22, R24 ;  /* 0x0000000016187229 */ /* 0x000fcc0000000118 */
[----:B0-----:R-:W-:Y:S02]  /*1f80*/  DFMA R8, -R14, R26, 1 ;  /* 0x3ff000000e08742b */ /* 0x001fe4000000011a */
[----:B------:R-:W-:Y:S02]  /*1f90*/  DMUL R20, R20, UR22 ;  /* 0x0000001614147c28 */ /* 0x000fe40008000000 */
[----:B---3--:R-:W-:Y:S01]  /*1fa0*/  DADD R12, -R12, R6 ;  /* 0x000000000c0c7229 */ /* 0x008fe20000000106 */
[----:B------:R-:W-:Y:S02]  /*1fb0*/  FSEL R6, R4, RZ, !P1 ;  /* 0x000000ff04067208 */ /* 0x000fe40004800000 */
[----:B------:R-:W-:Y:S01]  /*1fc0*/  FSEL R7, R5, RZ, !P1 ;  /* 0x000000ff05077208 */ /* 0x000fe20004800000 */
[----:B------:R-:W-:-:S05]  /*1fd0*/  DFMA R4, R26, R8, R26 ;  /* 0x000000081a04722b */ /* 0x000fca000000001a */
[----:B------:R-:W-:Y:S02]  /*1fe0*/  DFMA R24, R14, R6, R24 ;  /* 0x000000060e18722b */ /* 0x000fe40000000018 */
[----:B------:R-:W-:-:S06]  /*1ff0*/  DFMA R20, R12, UR10, -R20 ;  /* 0x0000000a0c147c2b */ /* 0x000fcc0008000814 */
[----:B------:R-:W-:Y:S02]  /*2000*/  DMUL R12, R4, R24 ;  /* 0x00000018040c7228 */ /* 0x000fe40000000000 */
[----:B------:R-:W-:-:S06]  /*2010*/  DFMA R20, R18, UR14, R20 ;  /* 0x0000000e12147c2b */ /* 0x000fcc0008000014 */
[----:B------:R-:W-:Y:S01]  /*2020*/  DFMA R16, -R14, R12, R24 ;  /* 0x0000000c0e10722b */ /* 0x000fe20000000118 */
[----:B------:R-:W0:Y:S07]  /*2030*/  F2F.F32.F64 R27, R20 ;  /* 0x00000014001b7310 */ /* 0x000e2e0000301000 */
[----:B------:R-:W-:Y:S01]  /*2040*/  DFMA R4, R4, R16, R12 ;  /* 0x000000100404722b */ /* 0x000fe2000000000c */
[----:B----4-:R3:W4:Y:S01]  /*2050*/  @P0 F2F.F64.F32 R8, R2 ;  /* 0x0000000200080310 */ /* 0x0107220000201800 */
[----:B------:R-:W-:Y:S01]  /*2060*/  @P0 FSETP.NAN.AND P1, PT, |R2|, |R2|, PT ;  /* 0x400000020200020b */ /* 0x000fe20003f28200 */
[----:B------:R-:W-:-:S02]  /*2070*/  IMAD.U32 R12, RZ, RZ, UR26 ;  /* 0x0000001aff0c7e24 */ /* 0x000fc4000f8e00ff */
[----:B------:R-:W-:-:S05]  /*2080*/  IMAD.U32 R13, RZ, RZ, UR27 ;  /* 0x0000001bff0d7e24 */ /* 0x000fca000f8e00ff */
[----:B---3--:R-:W-:Y:S01]  /*2090*/  FFMA R2, RZ, R15, R5 ;  /* 0x0000000fff027223 */ /* 0x008fe20000000005 */
[----:B0-----:R1:W-:Y:S01]  /*20a0*/  STG.E desc[UR12][R12.64+0x8], R27 ;  /* 0x0000081b0c007986 */ /* 0x0013e2000c10190c */
[----:B----4-:R-:W-:Y:S02]  /*20b0*/  @P0 FSEL R16, R8, RZ, !P1 ;  /* 0x000000ff08100208 */ /* 0x010fe40004800000 */
[----:B------:R-:W-:Y:S02]  /*20c0*/  @P0 FSEL R17, R9, RZ, !P1 ;  /* 0x000000ff09110208 */ /* 0x000fe40004800000 */
[----:B------:R-:W-:Y:S02]  /*20d0*/  CS2R R8, SRZ ;  /* 0x0000000000087805 */ /* 0x000fe4000001ff00 */
[----:B------:R-:W-:Y:S01]  /*20e0*/  FSETP.GEU.AND P1, PT, |R25|, 6.5827683646048100446e-37, PT ;  /* 0x036000001900780b */ /* 0x000fe20003f2e200 */
[----:B------:R-:W-:Y:S02]  /*20f0*/  @P0 IMAD.MOV.U32 R8, RZ, RZ, R16 ;  /* 0x000000ffff080224 */ /* 0x000fe400078e0010 */
[----:B------:R-:W-:Y:S01]  /*2100*/  @P0 IMAD.MOV.U32 R9, RZ, RZ, R17 ;  /* 0x000000ffff090224 */ /* 0x000fe200078e0011 */
[----:B------:R-:W-:-:S05]  /*2110*/  FSETP.GT.AND P0, PT, |R2|, 1.469367938527859385e-39, PT ;  /* 0x001000000200780b */ /* 0x000fca0003f04200 */
[----:B------:R-:W-:-:S08]  /*2120*/  DADD R22, R22, -R8 ;  /* 0x0000000016167229 */ /* 0x000fd00000000808 */
[----:B------:R-:W-:Y:S01]  /*2130*/  DADD R22, R6, R22 ;  /* 0x0000000006167229 */ /* 0x000fe20000000016 */
[----:B-1----:R-:W-:Y:S10]  /*2140*/  @P0 BRA P1, `(.L_x_79) ;  /* 0x0000000000140947 */ /* 0x002ff40000800000 */
[----:B------:R-:W-:Y:S01]  /*2150*/  IMAD.MOV.U32 R17, RZ, RZ, R15 ;  /* 0x000000ffff117224 */ /* 0x000fe200078e000f */
[----:B------:R-:W-:Y:S01]  /*2160*/  MOV R2, 0x21a0 ;  /* 0x000021a000027802 */ /* 0x000fe20000000f00 */
[----:B------:R-:W-:Y:S02]  /*2170*/  IMAD.MOV.U32 R4, RZ, RZ, R24 ;  /* 0x000000ffff047224 */ /* 0x000fe400078e0018 */
[----:B------:R-:W-:-:S07]  /*2180*/  IMAD.MOV.U32 R5, RZ, RZ, R25 ;  /* 0x000000ffff057224 */ /* 0x000fce00078e0019 */
[----:B--2---:R-:W-:Y:S05]  /*2190*/  CALL.REL.NOINC `($__internal_4_$__cuda_sm20_div_rn_f64_full) ;  /* 0x0000000c00ec7944 */ /* 0x004fea0003c00000 */
.L_x_79:
        /* <DEDUP_REMOVED lines=25> */
[----:B------:R-:W-:-:S06]  /*2330*/  DMUL R18, R18, UR22 ;  /* 0x0000001612127c28 */ /* 0x000fcc0008000000 */
[----:B0-----:R-:W-:-:S08]  /*2340*/  DFMA R14, -R12, R16, 1 ;  /* 0x3ff000000c0e742b */ /* 0x001fd00000000110 */
[----:B------:R-:W-:Y:S02]  /*2350*/  DFMA R16, R16, R14, R16 ;  /* 0x0000000e1010722b */ /* 0x000fe40000000010 */
[----:B---3--:R-:W-:Y:S02]  /*2360*/  DADD R8, -R10, R6 ;  /* 0x000000000a087229 */ /* 0x008fe40000000106 */
[----:B------:R-:W-:Y:S01]  /*2370*/  DADD R10, -R22, R24 ;  /* 0x00000000160a7229 */ /* 0x000fe20000000118 */
[----:B------:R-:W-:Y:S02]  /*2380*/  FSEL R6, R4, RZ, !P1 ;  /* 0x000000ff04067208 */ /* 0x000fe40004800000 */
[----:B------:R-:W-:-:S06]  /*2390*/  FSEL R7, R5, RZ, !P1 ;  /* 0x000000ff05077208 */ /* 0x000fcc0004800000 */
        /* <DEDUP_REMOVED lines=26> */
[----:B------:R-:W-:Y:S02]  /*2540*/  IMAD.MOV.U32 R14, RZ, RZ, R12 ;  /* 0x000000ffff0e7224 */ /* 0x000fe400078e000c */
[----:B------:R-:W-:-:S07]  /*2550*/  IMAD.MOV.U32 R17, RZ, RZ, R13 ;  /* 0x000000ffff117224 */ /* 0x000fce00078e000d */
[----:B--2---:R-:W-:Y:S05]  /*2560*/  CALL.REL.NOINC `($__internal_4_$__cuda_sm20_div_rn_f64_full) ;  /* 0x0000000800f87944 */ /* 0x004fea0003c00000 */
.L_x_80:
[----:B------:R-:W-:Y:S01]  /*2570*/  VIADD R2, R3, 0x3 ;  /* 0x0000000303027836 */ /* 0x000fe20000000000 */
[----:B------:R-:W-:Y:S01]  /*2580*/  DFMA R4, R18, UR20, -R4 ;  /* 0x0000001412047c2b */ /* 0x000fe20008000804 */
[----:B------:R-:W-:-:S03]  /*2590*/  UIMAD.WIDE UR6, UR9, 0x4, UR32 ;  /* 0x00000004090678a5 */ /* 0x000fc6000f8e0220 */
[----:B------:R-:W-:Y:S02]  /*25a0*/  ISETP.GE.AND P0, PT, R2, UR4, PT ;  /* 0x0000000402007c0c */ /* 0x000fe4000bf06270 */
[----:B------:R-:W0:Y:S01]  /*25b0*/  F2F.F32.F64 R17, R4 ;  /* 0x0000000400117310 */ /* 0x000e220000301000 */
[----:B------:R-:W-:Y:S02]  /*25c0*/  IMAD.U32 R14, RZ, RZ, UR6 ;  /* 0x00000006ff0e7e24 */ /* 0x000fe4000f8e00ff */
[----:B------:R-:W-:-:S08]  /*25d0*/  IMAD.U32 R15, RZ, RZ, UR7 ;  /* 0x00000007ff0f7e24 */ /* 0x000fd0000f8e00ff */
[----:B------:R-:W1:Y:S01]  /*25e0*/  @P0 LDC.64 R8, c[0x0][0x3b0] ;  /* 0x0000ec00ff080b82 */ /* 0x000e620000000a00 */
[C---:B------:R-:W-:Y:S01]  /*25f0*/  @P0 IADD3 R2, P1, PT, R3.reuse, UR5, RZ ;  /* 0x0000000503020c10 */ /* 0x040fe2000ff3e0ff */
[----:B0-----:R4:W-:Y:S03]  /*2600*/  STG.E desc[UR12][R14.64+0xc], R17 ;  /* 0x00000c110e007986 */ /* 0x0019e6000c10190c */
[----:B------:R-:W-:Y:S02]  /*2610*/  @P0 LEA.HI.X.SX32 R6, R3, UR17, 0x1, P1 ;  /* 0x0000001103060c11 */ /* 0x000fe400088f0eff */
[----:B-1----:R-:W-:-:S04]  /*2620*/  @P0 LEA R8, P1, R2, R8, 0x2 ;  /* 0x0000000802080211 */ /* 0x002fc800078210ff */
[----:B------:R-:W-:-:S05]  /*2630*/  @P0 LEA.HI.X R9, R2, R9, R6, 0x2, P1 ;  /* 0x0000000902090211 */ /* 0x000fca00008f1406 */
[----:B------:R-:W3:Y:S01]  /*2640*/  @P0 LDG.E R8, desc[UR12][R8.64+0xc] ;  /* 0x00000c0c08080981 */ /* 0x000ee2000c1e1900 */
[----:B------:R-:W-:Y:S01]  /*2650*/  IMAD.U32 R16, RZ, RZ, UR16 ;  /* 0x00000010ff107e24 */ /* 0x000fe2000f8e00ff */
[----:B------:R-:W-:Y:S01]  /*2660*/  UIADD3 UR7, UPT, UPT, UR8, 0x3, URZ ;  /* 0x0000000308077890 */ /* 0x000fe2000fffe0ff */
[----:B------:R-:W-:Y:S01]  /*2670*/  DSETP.NAN.AND P2, PT, R4, R4, PT ;  /* 0x000000040400722a */ /* 0x000fe20003f48000 */
[----:B------:R-:W-:Y:S01]  /*2680*/  UIADD3 UR6, UPT, UPT, UR8, 0x4, URZ ;  /* 0x0000000408067890 */ /* 0x000fe2000fffe0ff */
[----:B------:R-:W-:Y:S01]  /*2690*/  DADD R10, -R22, R10 ;  /* 0x00000000160a7229 */ /* 0x000fe2000000010a */
[----:B--2---:R-:W-:Y:S01]  /*26a0*/  UISETP.GE.AND UP0, UPT, UR7, UR34, UPT ;  /* 0x000000220700728c */ /* 0x004fe2000bf06270 */
[----:B------:R-:W-:Y:S01]  /*26b0*/  VIADD R3, R3, 0x4 ;  /* 0x0000000403037836 */ /* 0x000fe20000000000 */
[----:B------:R-:W-:Y:S01]  /*26c0*/  UIADD3 UR9, UPT, UPT, UR9, 0x4, URZ ;  /* 0x0000000409097890 */ /* 0x000fe2000fffe0ff */
[----:B------:R-:W-:Y:S02]  /*26d0*/  FSEL R4, R4, RZ, !P2 ;  /* 0x000000ff04047208 */ /* 0x000fe40005000000 */
[----:B------:R-:W-:Y:S01]  /*26e0*/  FSEL R5, R5, RZ, !P2 ;  /* 0x000000ff05057208 */ /* 0x000fe20005000000 */
[----:B------:R-:W-:Y:S01]  /*26f0*/  UMOV UR8, UR6 ;  /* 0x0000000600087c82 */ /* 0x000fe20008000000 */
[----:B---3--:R-:W0:Y:S01]  /*2700*/  @P0 F2F.F64.F32 R6, R8 ;  /* 0x0000000800060310 */ /* 0x008e220000201800 */
[----:B------:R-:W-:-:S04]  /*2710*/  @P0 FSETP.NAN.AND P1, PT, |R8|, |R8|, PT ;  /* 0x400000080800020b */ /* 0x000fc80003f28200 */
[----:B0-----:R-:W-:Y:S02]  /*2720*/  @P0 FSEL R2, R6, RZ, !P1 ;  /* 0x000000ff06020208 */ /* 0x001fe40004800000 */
[----:B------:R-:W-:Y:S02]  /*2730*/  @P0 FSEL R25, R7, RZ, !P1 ;  /* 0x000000ff07190208 */ /* 0x000fe40004800000 */
[----:B------:R-:W-:Y:S02]  /*2740*/  CS2R R6, SRZ ;  /* 0x0000000000067805 */ /* 0x000fe4000001ff00 */
[----:B------:R-:W-:Y:S02]  /*2750*/  @P0 IMAD.MOV.U32 R6, RZ, RZ, R2 ;  /* 0x000000ffff060224 */ /* 0x000fe400078e0002 */
[----:B------:R-:W-:Y:S01]  /*2760*/  @P0 IMAD.MOV.U32 R7, RZ, RZ, R25 ;  /* 0x000000ffff070224 */ /* 0x000fe200078e0019 */
[----:B------:R-:W-:Y:S01]  /*2770*/  DFMA R24, R12, R4, R10 ;  /* 0x000000040c18722b */ /* 0x000fe2000000000a */
[----:B------:R-:W-:-:S04]  /*2780*/  VIADD R2, R16, 0x4 ;  /* 0x0000000410027836 */ /* 0x000fc80000000000 */
[----:B------:R-:W-:Y:S01]  /*2790*/  DADD R6, R22, -R6 ;  /* 0x0000000016067229 */ /* 0x000fe20000000806 */
[----:B------:R-:W-:-:S07]  /*27a0*/  R2UR UR16, R2 ;  /* 0x00000000021072ca */ /* 0x000fce00000e0000 */
[----:B------:R-:W-:Y:S01]  /*27b0*/  DADD R22, R4, R6 ;  /* 0x0000000004167229 */ /* 0x000fe20000000006 */
[----:B----4-:R-:W-:Y:S10]  /*27c0*/  BRA.U !UP0, `(.L_x_81) ;  /* 0xffffffed08f47547 */ /* 0x010ff4000b83ffff */
[----:B------:R-:W-:Y:S05]  /*27d0*/  EXIT ;  /* 0x000000000000794d */ /* 0x000fea0003800000 */
.L_x_73:
[----:B------:R-:W0:Y:S01]  /*27e0*/  LDCU UR24, c[0x0][0x388] ;  /* 0x00007100ff1877ac */ /* 0x000e220008000800 */
[----:B------:R-:W-:Y:S02]  /*27f0*/  CS2R R10, SRZ ;  /* 0x00000000000a7805 */ /* 0x000fe4000001ff00 */
[----:B------:R-:W-:Y:S01]  /*2800*/  CS2R R2, SRZ ;  /* 0x0000000000027805 */ /* 0x000fe2000001ff00 */
[----:B0-----:R-:W-:-:S04]  /*2810*/  UIADD3 UR6, UPT, UPT, -UR4, UR24, URZ ;  /* 0x0000001804067290 */ /* 0x001fc8000fffe1ff */
[----:B------:R-:W-:-:S09]  /*2820*/  ULOP3.LUT UP0, UR6, UR6, 0x3, URZ, 0xc0, !UPT ;  /* 0x0000000306067892 */ /* 0x000fd2000f80c0ff */
[----:B------:R-:W-:Y:S05]  /*2830*/  BRA.U !UP0, `(.L_x_82) ;  /* 0x00000001088c7547 */ /* 0x000fea000b800000 */
[----:B------:R-:W0:Y:S01]  /*2840*/  LDC.64 R14, c[0x0][0x3b0] ;  /* 0x0000ec00ff0e7b82 */ /* 0x000e220000000a00 */
[----:B------:R-:W-:Y:S01]  /*2850*/  UIADD3 UR7, UPT, UPT, UR5, UR4, URZ ;  /* 0x0000000405077290 */ /* 0x000fe2000fffe0ff */
[----:B------:R-:W-:Y:S02]  /*2860*/  CS2R R2, SRZ ;  /* 0x0000000000027805 */ /* 0x000fe4000001ff00 */
[----:B------:R-:W-:Y:S01]  /*2870*/  CS2R R4, SRZ ;  /* 0x0000000000047805 */ /* 0x000fe2000001ff00 */
[----:B------:R-:W1:Y:S02]  /*2880*/  LDCU.64 UR18, c[0x0][0x380] ;  /* 0x00007000ff1277ac */ /* 0x000e640008000a00 */
[----:B------:R-:W-:Y:S01]  /*2890*/  IMAD.U32 R21, RZ, RZ, UR7 ;  /* 0x00000007ff157e24 */ /* 0x000fe2000f8e00ff */
[----:B------:R-:W2:Y:S01]  /*28a0*/  LDC.64 R16, c[0x0][0x3b8] ;  /* 0x0000ee00ff107b82 */ /* 0x000ea20000000a00 */
[----:B------:R-:W-:-:S12]  /*28b0*/  UIADD3 UR6, UPT, UPT, -UR6, URZ, URZ ;  /* 0x000000ff06067290 */ /* 0x000fd8000fffe1ff */
.L_x_83:
[----:B-1----:R-:W-:-:S06]  /*28c0*/  UIMAD.WIDE UR16, UR4, 0x8, UR18 ;  /* 0x00000008041078a5 */ /* 0x002fcc000f8e0212 */
[----:B------:R-:W-:Y:S02]  /*28d0*/  IMAD.U32 R18, RZ, RZ, UR16 ;  /* 0x00000010ff127e24 */ /* 0x000fe4000f8e00ff */
[----:B------:R-:W-:-:S05]  /*28e0*/  IMAD.U32 R19, RZ, RZ, UR17 ;  /* 0x00000011ff137e24 */ /* 0x000fca000f8e00ff */
[----:B---3--:R-:W3:Y:S04]  /*28f0*/  LDG.E.64.CONSTANT R6, desc[UR12][R18.64] ;  /* 0x0000000c12067981 */ /* 0x008ee8000c1e9b00 */
[----:B------:R-:W3:Y:S01]  /*2900*/  LDG.E.64.CONSTANT R8, desc[UR12][R18.64+-0x10] ;  /* 0xfffff00c12087981 */ /* 0x000ee2000c1e9b00 */
[----:B------:R-:W-:Y:S01]  /*2910*/  DMUL R4, R4, UR22 ;  /* 0x0000001604047c28 */ /* 0x000fe20008000000 */
[----:B------:R-:W-:Y:S01]  /*2920*/  IMAD.MOV.U32 R12, RZ, RZ, R2 ;  /* 0x000000ffff0c7224 */ /* 0x000fe200078e0002 */
[----:B------:R-:W-:Y:S01]  /*2930*/  UIADD3 UR6, UPT, UPT, UR6, 0x1, URZ ;  /* 0x0000000106067890 */ /* 0x000fe2000fffe0ff */
[----:B------:R-:W-:Y:S01]  /*2940*/  IMAD.MOV.U32 R13, RZ, RZ, R3 ;  /* 0x000000ffff0d7224 */ /* 0x000fe200078e0003 */
[----:B------:R-:W-:Y:S02]  /*2950*/  UIADD3 UR4, UPT, UPT, UR4, 0x1, URZ ;  /* 0x0000000104047890 */ /* 0x000fe4000fffe0ff */
[----:B------:R-:W-:Y:S01]  /*2960*/  UISETP.NE.AND UP0, UPT, UR6, URZ, UPT ;  /* 0x000000ff0600728c */ /* 0x000fe2000bf05270 */
[----:B---3--:R-:W-:Y:S01]  /*2970*/  DADD R6, R6, -R8 ;  /* 0x0000000006067229 */ /* 0x008fe20000000808 */
[----:B--2---:R-:W-:-:S07]  /*2980*/  IMAD.WIDE R8, R21, 0x4, R16 ;  /* 0x0000000415087825 */ /* 0x004fce00078e0210 */
[----:B------:R-:W-:Y:S01]  /*2990*/  DFMA R4, R6, UR10, -R4 ;  /* 0x0000000a06047c2b */ /* 0x000fe20008000804 */
[----:B0-----:R-:W-:-:S04]  /*29a0*/  IMAD.WIDE R6, R21, 0x4, R14 ;  /* 0x0000000415067825 */ /* 0x001fc800078e020e */
[----:B------:R-:W-:-:S03]  /*29b0*/  VIADD R21, R21, 0x1 ;  /* 0x0000000115157836 */ /* 0x000fc60000000000 */
[----:B------:R-:W-:Y:S01]  /*29c0*/  DFMA R2, R2, UR14, R4 ;  /* 0x0000000e02027c2b */ /* 0x000fe20008000004 */
[----:B------:R-:W-:Y:S02]  /*29d0*/  IMAD.MOV.U32 R4, RZ, RZ, R12 ;  /* 0x000000ffff047224 */ /* 0x000fe400078e000c */
[----:B------:R-:W-:-:S03]  /*29e0*/  IMAD.MOV.U32 R5, RZ, RZ, R13 ;  /* 0x000000ffff057224 */ /* 0x000fc600078e000d */
[----:B------:R-:W0:Y:S02]  /*29f0*/  F2F.F32.F64 R23, R2 ;  /* 0x0000000200177310 */ /* 0x000e240000301000 */
[----:B------:R-:W-:-:S10]  /*2a00*/  DMUL R10, R2, UR20 ;  /* 0x00000014020a7c28 */ /* 0x000fd40008000000 */
[----:B------:R-:W1:Y:S01]  /*2a10*/  F2F.F32.F64 R11, R10 ;  /* 0x0000000a000b7310 */ /* 0x000e620000301000 */
[----:B0-----:R3:W-:Y:S04]  /*2a20*/  STG.E desc[UR12][R8.64], R23 ;  /* 0x0000001708007986 */ /* 0x0017e8000c10190c */
[----:B-1----:R3:W-:Y:S01]  /*2a30*/  STG.E desc[UR12][R6.64], R11 ;  /* 0x0000000b06007986 */ /* 0x0027e2000c10190c */
[----:B------:R-:W-:Y:S05]  /*2a40*/  BRA.U UP0, `(.L_x_83) ;  /* 0xfffffffd009c7547 */ /* 0x000fea000b83ffff */
[----:B------:R-:W-:Y:S02]  /*2a50*/  IMAD.MOV.U32 R10, RZ, RZ, R12 ;  /* 0x000000ffff0a7224 */ /* 0x000fe400078e000c */
[----:B---3--:R-:W-:-:S07]  /*2a60*/  IMAD.MOV.U32 R11, RZ, RZ, R13 ;  /* 0x000000ffff0b7224 */ /* 0x008fce00078e000d */
.L_x_82:
[----:B------:R-:W0:Y:S02]  /*2a70*/  LDCU UR6, c[0x0][0x38c] ;  /* 0x00007180ff0677ac */ /* 0x000e240008000800 */
[----:B0-----:R-:W-:-:S04]  /*2a80*/  UIADD3 UR6, UPT, UPT, UR9, UR6, -UR24 ;  /* 0x0000000609067290 */ /* 0x001fc8000fffe818 */
[----:B------:R-:W-:-:S06]  /*2a90*/  UISETP.GT.U32.AND UP0, UPT, UR6, -0x4, UPT ;  /* 0xfffffffc0600788c */ /* 0x000fcc000bf04070 */
[----:B------:R-:W-:-:S13]  /*2aa0*/  PLOP3.LUT P0, PT, PT, PT, UP0, 0x80, 0x8 ;  /* 0x000000000008781c */ /* 0x000fda0003f0f008 */
[----:B------:R-:W-:Y:S05]  /*2ab0*/  @P0 EXIT ;  /* 0x000000000000094d */ /* 0x000fea0003800000 */
[----:B------:R-:W0:Y:S01]  /*2ac0*/  LDCU.128 UR16, c[0x0][0x3b0] ;  /* 0x00007600ff1077ac */ /* 0x000e220008000c00 */
[----:B------:R-:W1:Y:S01]  /*2ad0*/  LDCU.64 UR26, c[0x0][0x380] ;  /* 0x00007000ff1a77ac */ /* 0x000e620008000a00 */
[----:B0-----:R-:W-:Y:S02]  /*2ae0*/  UIADD3 UR6, UP1, UPT, UR16, 0x8, URZ ;  /* 0x0000000810067890 */ /* 0x001fe4000ff3e0ff */
[----:B------:R-:W-:Y:S02]  /*2af0*/  UIADD3 UR16, UPT, UPT, UR5, UR4, URZ ;  /* 0x0000000405107290 */ /* 0x000fe4000fffe0ff */
[----:B------:R-:W-:Y:S02]  /*2b00*/  UIADD3 UR8, UP0, UPT, UR18, 0x8, URZ ;  /* 0x0000000812087890 */ /* 0x000fe4000ff1e0ff */
[----:B------:R-:W-:Y:S02]  /*2b10*/  UIADD3.X UR7, UPT, UPT, URZ, UR17, URZ, UP1, !UPT ;  /* 0x00000011ff077290 */ /* 0x000fe40008ffe4ff */
[----:B------:R-:W-:Y:S01]  /*2b20*/  IMAD.U32 R0, RZ, RZ, UR16 ;  /* 0x00000010ff007e24 */ /* 0x000fe2000f8e00ff */
[----:B-1----:R-:W-:-:S12]  /*2b30*/  UIADD3.X UR9, UPT, UPT, URZ, UR19, URZ, UP0, !UPT ;  /* 0x00000013ff097290 */ /* 0x002fd800087fe4ff */
.L_x_84:
[----:B------:R-:W-:-:S06]  /*2b40*/  UIMAD.WIDE UR16, UR4, 0x8, UR26 ;  /* 0x00000008041078a5 */ /* 0x000fcc000f8e021a */
[----:B------:R-:W-:Y:S02]  /*2b50*/  IMAD.U32 R20, RZ, RZ, UR16 ;  /* 0x00000010ff147e24 */ /* 0x000fe4000f8e00ff */
[----:B0-----:R-:W-:-:S05]  /*2b60*/  IMAD.U32 R21, RZ, RZ, UR17 ;  /* 0x00000011ff157e24 */ /* 0x001fca000f8e00ff */
[----:B------:R-:W2:Y:S04]  /*2b70*/  LDG.E.64.CONSTANT R16, desc[UR12][R20.64] ;  /* 0x0000000c14107981 */ /* 0x000ea8000c1e9b00 */
[----:B------:R-:W2:Y:S04]  /*2b80*/  LDG.E.64.CONSTANT R12, desc[UR12][R20.64+-0x10] ;  /* 0xfffff00c140c7981 */ /* 0x000ea8000c1e9b00 */
[----:B------:R-:W3:Y:S04]  /*2b90*/  LDG.E.64.CONSTANT R4, desc[UR12][R20.64+0x8] ;  /* 0x0000080c14047981 */ /* 0x000ee8000c1e9b00 */
[----:B------:R-:W3:Y:S04]  /*2ba0*/  LDG.E.64.CONSTANT R8, desc[UR12][R20.64+-0x8] ;  /* 0xfffff80c14087981 */ /* 0x000ee8000c1e9b00 */
[----:B------:R-:W4:Y:S04]  /*2bb0*/  LDG.E.64.CONSTANT R14, desc[UR12][R20.64+0x10] ;  /* 0x0000100c140e7981 */ /* 0x000f28000c1e9b00 */
[----:B------:R-:W5:Y:S01]  /*2bc0*/  LDG.E.64.CONSTANT R6, desc[UR12][R20.64+0x18] ;  /* 0x0000180c14067981 */ /* 0x000f62000c1e9b00 */
[----:B------:R-:W-:Y:S01]  /*2bd0*/  DMUL R10, R10, UR22 ;  /* 0x000000160a0a7c28 */ /* 0x000fe20008000000 */
[----:B------:R-:W-:-:S04]  /*2be0*/  UIADD3 UR4, UPT, UPT, UR4, 0x4, URZ ;  /* 0x0000000404047890 */ /* 0x000fc8000fffe0ff */
[----:B------:R-:W-:Y:S01]  /*2bf0*/  UISETP.GE.AND UP0, UPT, UR4, UR24, UPT ;  /* 0x000000180400728c */ /* 0x000fe2000bf06270 */
[----:B--2---:R-:W-:-:S08]  /*2c00*/  DADD R12, R16, -R12 ;  /* 0x00000000100c7229 */ /* 0x004fd0000000080c */
[----:B------:R-:W-:Y:S02]  /*2c10*/  DFMA R10, R12, UR10, -R10 ;  /* 0x0000000a0c0a7c2b */ /* 0x000fe4000800080a */
[----:B------:R-:W-:Y:S02]  /*2c20*/  DMUL R12, R2, UR22 ;  /* 0x00000016020c7c28 */ /* 0x000fe40008000000 */
[----:B---3--:R-:W-:-:S04]  /*2c30*/  DADD R8, R4, -R8 ;  /* 0x0000000004087229 */ /* 0x008fc80000000808 */
[----:B------:R-:W-:Y:S02]  /*2c40*/  DFMA R2, R2, UR14, R10 ;  /* 0x0000000e02027c2b */ /* 0x000fe4000800000a */
[----:B----4-:R-:W-:Y:S02]  /*2c50*/  DADD R10, -R16, R14 ;  /* 0x00000000100a7229 */ /* 0x010fe4000000010e */
[----:B------:R-:W-:Y:S02]  /*2c60*/  DFMA R12, R8, UR10, -R12 ;  /* 0x0000000a080c7c2b */ /* 0x000fe4000800080c */
[----:B-----5:R-:W-:Y:S01]  /*2c70*/  DADD R6, -R4, R6 ;  /* 0x0000000004067229 */ /* 0x020fe20000000106 */
[----:B------:R-:W0:Y:S01]  /*2c80*/  F2F.F32.F64 R8, R2 ;  /* 0x0000000200087310 */ /* 0x000e220000301000 */
[C---:B------:R-:W-:Y:S02]  /*2c90*/  DMUL R18, R2.reuse, UR22 ;  /* 0x0000001602127c28 */ /* 0x040fe40008000000 */
[----:B------:R-:W-:-:S02]  /*2ca0*/  DMUL R14, R2, UR20 ;  /* 0x00000014020e7c28 */ /* 0x000fc40008000000 */
[----:B------:R-:W-:-:S04]  /*2cb0*/  DFMA R16, R2, UR14, R12 ;  /* 0x0000000e02107c2b */ /* 0x000fc8000800000c */
[----:B------:R-:W-:Y:S01]  /*2cc0*/  DFMA R10, R10, UR10, -R18 ;  /* 0x0000000a0a0a7c2b */ /* 0x000fe20008000812 */
[----:B------:R-:W1:Y:S03]  /*2cd0*/  F2F.F32.F64 R9, R14 ;  /* 0x0000000e00097310 */ /* 0x000e660000301000 */
[C---:B------:R-:W-:Y:S02]  /*2ce0*/  DMUL R18, R16.reuse, UR22 ;  /* 0x0000001610127c28 */ /* 0x040fe40008000000 */
[C---:B------:R-:W-:Y:S02]  /*2cf0*/  DMUL R12, R16.reuse, UR20 ;  /* 0x00000014100c7c28 */ /* 0x040fe40008000000 */
[----:B------:R-:W-:Y:S01]  /*2d00*/  DFMA R10, R16, UR14, R10 ;  /* 0x0000000e100a7c2b */ /* 0x000fe2000800000a */
[----:B------:R2:W3:Y:S03]  /*2d10*/  F2F.F32.F64 R21, R16 ;  /* 0x0000001000157310 */ /* 0x0004e60000301000 */
[----:B------:R-:W-:-:S04]  /*2d20*/  DFMA R6, R6, UR10, -R18 ;  /* 0x0000000a06067c2b */ /* 0x000fc80008000812 */
[C---:B------:R-:W-:Y:S01]  /*2d30*/  DMUL R4, R10.reuse, UR20 ;  /* 0x000000140a047c28 */ /* 0x040fe20008000000 */
[----:B------:R-:W4:Y:S01]  /*2d40*/  F2F.F32.F64 R12, R12 ;  /* 0x0000000c000c7310 */ /* 0x000f220000301000 */
[----:B--2---:R-:W-:Y:S02]  /*2d50*/  IMAD.U32 R16, RZ, RZ, UR6 ;  /* 0x00000006ff107e24 */ /* 0x004fe4000f8e00ff */
[----:B------:R-:W-:Y:S01]  /*2d60*/  DFMA R2, R10, UR14, R6 ;  /* 0x0000000e0a027c2b */ /* 0x000fe20008000006 */
[----:B------:R-:W-:Y:S02]  /*2d70*/  IMAD.U32 R17, RZ, RZ, UR7 ;  /* 0x00000007ff117e24 */ /* 0x000fe4000f8e00ff */
[----:B------:R-:W-:Y:S02]  /*2d80*/  IMAD.U32 R6, RZ, RZ, UR8 ;  /* 0x00000008ff067e24 */ /* 0x000fe4000f8e00ff */
[----:B------:R-:W2:Y:S01]  /*2d90*/  F2F.F32.F64 R19, R10 ;  /* 0x0000000a00137310 */ /* 0x000ea20000301000 */
[----:B------:R-:W-:-:S02]  /*2da0*/  IMAD.U32 R7, RZ, RZ, UR9 ;  /* 0x00000009ff077e24 */ /* 0x000fc4000f8e00ff */
[----:B------:R-:W-:-:S05]  /*2db0*/  DMUL R14, R2, UR20 ;  /* 0x00000014020e7c28 */ /* 0x000fca0008000000 */
[----:B------:R5:W2:Y:S08]  /*2dc0*/  F2F.F32.F64 R23, R4 ;  /* 0x0000000400177310 */ /* 0x000ab00000301000 */
[----:B------:R-:W2:Y:S01]  /*2dd0*/  F2F.F32.F64 R25, R2 ;  /* 0x0000000200197310 */ /* 0x000ea20000301000 */
[----:B-----5:R-:W-:-:S04]  /*2de0*/  IMAD.WIDE R4, R0, 0x4, R6 ;  /* 0x0000000400047825 */ /* 0x020fc800078e0206 */
[C---:B------:R-:W-:Y:S01]  /*2df0*/  IMAD.WIDE R6, R0.reuse, 0x4, R16 ;  /* 0x0000000400067825 */ /* 0x040fe200078e0210 */
[----:B0-----:R0:W-:Y:S02]  /*2e00*/  STG.E desc[UR12][R4.64+-0x8], R8 ;  /* 0xfffff80804007986 */ /* 0x0011e4000c10190c */
[----:B------:R-:W5:Y:S01]  /*2e10*/  F2F.F32.F64 R15, R14 ;  /* 0x0000000e000f7310 */ /* 0x000f620000301000 */
[----:B------:R-:W-:Y:S01]  /*2e20*/  VIADD R0, R0, 0x4 ;  /* 0x0000000400007836 */ /* 0x000fe20000000000 */
[----:B-1----:R0:W-:Y:S04]  /*2e30*/  STG.E desc[UR12][R6.64+-0x8], R9 ;  /* 0xfffff80906007986 */ /* 0x0021e8000c10190c */
[----:B---3--:R0:W-:Y:S04]  /*2e40*/  STG.E desc[UR12][R4.64+-0x4], R21 ;  /* 0xfffffc1504007986 */ /* 0x0081e8000c10190c */
[----:B----4-:R0:W-:Y:S04]  /*2e50*/  STG.E desc[UR12][R6.64+-0x4], R12 ;  /* 0xfffffc0c06007986 */ /* 0x0101e8000c10190c */
[----:B--2---:R0:W-:Y:S04]  /*2e60*/  STG.E desc[UR12][R4.64], R19 ;  /* 0x0000001304007986 */ /* 0x0041e8000c10190c */
[----:B------:R0:W-:Y:S04]  /*2e70*/  STG.E desc[UR12][R6.64], R23 ;  /* 0x0000001706007986 */ /* 0x0001e8000c10190c */
[----:B------:R0:W-:Y:S04]  /*2e80*/  STG.E desc[UR12][R4.64+0x4], R25 ;  /* 0x0000041904007986 */ /* 0x0001e8000c10190c */
[----:B-----5:R0:W-:Y:S01]  /*2e90*/  STG.E desc[UR12][R6.64+0x4], R15 ;  /* 0x0000040f06007986 */ /* 0x0201e2000c10190c */
[----:B------:R-:W-:Y:S05]  /*2ea0*/  BRA.U !UP0, `(.L_x_84) ;  /* 0xfffffffd08247547 */ /* 0x000fea000b83ffff */
[----:B------:R-:W-:Y:S05]  /*2eb0*/  EXIT ;  /* 0x000000000000794d */ /* 0x000fea0003800000 */
        .weak           $__internal_3_$__cuda_sm20_dblrcp_rn_slowpath_v3
        .type           $__internal_3_$__cuda_sm20_dblrcp_rn_slowpath_v3,@function
        .size           $__internal_3_$__cuda_sm20_dblrcp_rn_slowpath_v3,($__internal_4_$__cuda_sm20_div_rn_f64_full - $__internal_3_$__cuda_sm20_dblrcp_rn_slowpath_v3)
$__internal_3_$__cuda_sm20_dblrcp_rn_slowpath_v3:
        /* <DEDUP_REMOVED lines=10> */
[----:B------:R-:W-:Y:S02]  /*2f60*/  VIADD R7, R13, 0xc0200000 ;  /* 0xc02000000d077836 */ /* 0x000fe40000000000 */
[----:B------:R-:W-:Y:S02]  /*2f70*/  IMAD.MOV.U32 R6, RZ, RZ, R12 ;  /* 0x000000ffff067224 */ /* 0x000fe400078e000c */
[----:B------:R-:W0:Y:S01]  /*2f80*/  MUFU.RCP64H R9, R7 ;  /* 0x0000000700097308 */ /* 0x000e220000001800 */
[----:B------:R-:W-:-:S06]  /*2f90*/  IMAD.MOV.U32 R8, RZ, RZ, R11 ;  /* 0x000000ffff087224 */ /* 0x000fcc00078e000b */
        /* <DEDUP_REMOVED lines=10> */
.L_x_87:
        /* <DEDUP_REMOVED lines=10> */
.L_x_85:
[----:B------:R-:W-:Y:S01]  /*30e0*/  LOP3.LUT R7, R13, 0x80000, RZ, 0xfc, !PT ;  /* 0x000800000d077812 */ /* 0x000fe200078efcff */
[----:B------:R-:W-:-:S07]  /*30f0*/  IMAD.MOV.U32 R6, RZ, RZ, R12 ;  /* 0x000000ffff067224 */ /* 0x000fce00078e000c */
.L_x_86:
[----:B------:R-:W-:Y:S02]  /*3100*/  IMAD.MOV.U32 R8, RZ, RZ, R6 ;  /* 0x000000ffff087224 */ /* 0x000fe400078e0006 */
[----:B------:R-:W-:Y:S02]  /*3110*/  IMAD.MOV.U32 R9, RZ, RZ, R7 ;  /* 0x000000ffff097224 */ /* 0x000fe400078e0007 */
[----:B------:R-:W-:Y:S02]  /*3120*/  IMAD.MOV.U32 R6, RZ, RZ, R2 ;  /* 0x000000ffff067224 */ /* 0x000fe400078e0002 */
[----:B------:R-:W-:-:S04]  /*3130*/  IMAD.MOV.U32 R7, RZ, RZ, 0x0 ;  /* 0x00000000ff077424 */ /* 0x000fc800078e00ff */
[----:B------:R-:W-:Y:S05]  /*3140*/  RET.REL.NODEC R6 `(voss_batch_f32) ;  /* 0xffffffcc06ac7950 */ /* 0x000fea0003c3ffff */
        .weak           $__internal_4_$__cuda_sm20_div_rn_f64_full
        .type           $__internal_4_$__cuda_sm20_div_rn_f64_full,@function
        .size           $__internal_4_$__cuda_sm20_div_rn_f64_full,($__internal_5_$__cuda_sm20_dsqrt_rn_f64_mediumpath_v1 - $__internal_4_$__cuda_sm20_div_rn_f64_full)
$__internal_4_$__cuda_sm20_div_rn_f64_full:
[C---:B------:R-:W-:Y:S01]  /*3150*/  FSETP.GEU.AND P0, PT, |R17|.reuse, 1.469367938527859385e-39, PT ;  /* 0x001000001100780b */ /* 0x040fe20003f0e200 */
[----:B------:R-:W-:Y:S01]  /*3160*/  IMAD.MOV.U32 R16, RZ, RZ, R14 ;  /* 0x000000ffff107224 */ /* 0x000fe200078e000e */
[----:B------:R-:W-:Y:S01]  /*3170*/  LOP3.LUT R15, R17, 0x800fffff, RZ, 0xc0, !PT ;  /* 0x800fffff110f7812 */ /* 0x000fe200078ec0ff */
[----:B------:R-:W-:Y:S02]  /*3180*/  IMAD.MOV.U32 R6, RZ, RZ, 0x1 ;  /* 0x00000001ff067424 */ /* 0x000fe400078e00ff */
[----:B------:R-:W-:Y:S01]  /*3190*/  IMAD.MOV.U32 R29, RZ, RZ, R5 ;  /* 0x000000ffff1d7224 */ /* 0x000fe200078e0005 */
[----:B------:R-:W-:Y:S01]  /*31a0*/  LOP3.LUT R15, R15, 0x3ff00000, RZ, 0xfc, !PT ;  /* 0x3ff000000f0f7812 */ /* 0x000fe200078efcff */
[----:B------:R-:W-:Y:S02]  /*31b0*/  IMAD.MOV.U32 R28, RZ, RZ, R4 ;  /* 0x000000ffff1c7224 */ /* 0x000fe400078e0004 */
[----:B------:R-:W-:Y:S01]  /*31c0*/  IMAD.MOV.U32 R5, RZ, RZ, 0x1ca00000 ;  /* 0x1ca00000ff057424 */ /* 0x000fe200078e00ff */
[----:B------:R-:W-:Y:S01]  /*31d0*/  LOP3.LUT R4, R29, 0x7ff00000, RZ, 0xc0, !PT ;  /* 0x7ff000001d047812 */ /* 0x000fe200078ec0ff */
[----:B------:R-:W-:-:S02]  /*31e0*/  IMAD.MOV.U32 R26, RZ, RZ, R28 ;  /* 0x000000ffff1a7224 */ /* 0x000fc400078e001c */
[----:B------:R-:W-:-:S06]  /*31f0*/  @!P0 DMUL R14, R16, 8.98846567431157953865e+307 ;  /* 0x7fe00000100e8828 */ /* 0x000fcc0000000000 */
[----:B------:R-:W0:Y:S02]  /*3200*/  MUFU.RCP64H R7, R15 ;  /* 0x0000000f00077308 */ /* 0x000e240000001800 */
[----:B0-----:R-:W-:-:S08]  /*3210*/  DFMA R30, R6, -R14, 1 ;  /* 0x3ff00000061e742b */ /* 0x001fd0000000080e */
[----:B------:R-:W-:-:S08]  /*3220*/  DFMA R30, R30, R30, R30 ;  /* 0x0000001e1e1e722b */ /* 0x000fd0000000001e */
[----:B------:R-:W-:Y:S01]  /*3230*/  DFMA R30, R6, R30, R6 ;  /* 0x0000001e061e722b */ /* 0x000fe20000000006 */
[----:B------:R-:W-:-:S04]  /*3240*/  LOP3.LUT R7, R17, 0x7ff00000, RZ, 0xc0, !PT ;  /* 0x7ff0000011077812 */ /* 0x000fc800078ec0ff */
[----:B------:R-:W-:-:S03]  /*3250*/  ISETP.GE.U32.AND P1, PT, R4, R7, PT ;  /* 0x000000070400720c */ /* 0x000fc60003f26070 */
[C---:B------:R-:W-:Y:S01]  /*3260*/  DFMA R8, R30.reuse, -R14, 1 ;  /* 0x3ff000001e08742b */ /* 0x040fe2000000080e */
[----:B------:R-:W-:Y:S02]  /*3270*/  SEL R6, R5, 0x63400000, !P1 ;  /* 0x6340000005067807 */ /* 0x000fe40004800000 */
[----:B------:R-:W-:Y:S02]  /*3280*/  FSETP.GEU.AND P1, PT, |R29|, 1.469367938527859385e-39, PT ;  /* 0x001000001d00780b */ /* 0x000fe40003f2e200 */
[----:B------:R-:W-:Y:S01]  /*3290*/  LOP3.LUT R27, R6, 0x800fffff, R29, 0xf8, !PT ;  /* 0x800fffff061b7812 */ /* 0x000fe200078ef81d */
[----:B------:R-:W-:Y:S02]  /*32a0*/  IMAD.MOV.U32 R6, RZ, RZ, R4 ;  /* 0x000000ffff067224 */ /* 0x000fe400078e0004 */
[----:B------:R-:W-:-:S08]  /*32b0*/  DFMA R30, R30, R8, R30 ;  /* 0x000000081e1e722b */ /* 0x000fd0000000001e */
[----:B------:R-:W-:Y:S05]  /*32c0*/  @P1 BRA `(.L_x_88) ;  /* 0x0000000000201947 */ /* 0x000fea0003800000 */
[----:B------:R-:W-:Y:S01]  /*32d0*/  LOP3.LUT R9, R17, 0x7ff00000, RZ, 0xc0, !PT ;  /* 0x7ff0000011097812 */ /* 0x000fe200078ec0ff */
[----:B------:R-:W-:-:S03]  /*32e0*/  IMAD.MOV.U32 R8, RZ, RZ, RZ ;  /* 0x000000ffff087224 */ /* 0x000fc600078e00ff */
[----:B------:R-:W-:-:S04]  /*32f0*/  ISETP.GE.U32.AND P1, PT, R4, R9, PT ;  /* 0x000000090400720c */ /* 0x000fc80003f26070 */
[----:B------:R-:W-:-:S04]  /*3300*/  SEL R6, R5, 0x63400000, !P1 ;  /* 0x6340000005067807 */ /* 0x000fc80004800000 */
[----:B------:R-:W-:-:S04]  /*3310*/  LOP3.LUT R6, R6, 0x80000000, R29, 0xf8, !PT ;  /* 0x8000000006067812 */ /* 0x000fc800078ef81d */
[----:B------:R-:W-:-:S06]  /*3320*/  LOP3.LUT R9, R6, 0x100000, RZ, 0xfc, !PT ;  /* 0x0010000006097812 */ /* 0x000fcc00078efcff */
[----:B------:R-:W-:-:S10]  /*3330*/  DFMA R26, R26, 2, -R8 ;  /* 0x400000001a1a782b */ /* 0x000fd40000000808 */
[----:B------:R-:W-:-:S07]  /*3340*/  LOP3.LUT R6, R27, 0x7ff00000, RZ, 0xc0, !PT ;  /* 0x7ff000001b067812 */ /* 0x000fce00078ec0ff */
.L_x_88:
[----:B------:R-:W-:Y:S01]  /*3350*/  VIADD R8, R6, 0xffffffff ;  /* 0xffffffff06087836 */ /* 0x000fe20000000000 */
[----:B------:R-:W-:Y:S01]  /*3360*/  @!P0 LOP3.LUT R7, R15, 0x7ff00000, RZ, 0xc0, !PT ;  /* 0x7ff000000f078812 */ /* 0x000fe200078ec0ff */
[----:B------:R-:W-:-:S03]  /*3370*/  DMUL R32, R30, R26 ;  /* 0x0000001a1e207228 */ /* 0x000fc60000000000 */
[----:B------:R-:W-:Y:S01]  /*3380*/  ISETP.GT.U32.AND P0, PT, R8, 0x7feffffe, PT ;  /* 0x7feffffe0800780c */ /* 0x000fe20003f04070 */
[----:B------:R-:W-:-:S04]  /*3390*/  VIADD R8, R7, 0xffffffff ;  /* 0xffffffff07087836 */ /* 0x000fc80000000000 */
[----:B------:R-:W-:Y:S01]  /*33a0*/  DFMA R34, R32, -R14, R26 ;  /* 0x8000000e2022722b */ /* 0x000fe2000000001a */
[----:B------:R-:W-:-:S07]  /*33b0*/  ISETP.GT.U32.OR P0, PT, R8, 0x7feffffe, P0 ;  /* 0x7feffffe0800780c */ /* 0x000fce0000704470 */
[----:B------:R-:W-:-:S06]  /*33c0*/  DFMA R8, R30, R34, R32 ;  /* 0x000000221e08722b */ /* 0x000fcc0000000020 */
[----:B------:R-:W-:Y:S05]  /*33d0*/  @P0 BRA `(.L_x_89) ;  /* 0x0000000000740947 */ /* 0x000fea0003800000 */
[----:B------:R-:W-:-:S04]  /*33e0*/  LOP3.LUT R7, R17, 0x7ff00000, RZ, 0xc0, !PT ;  /* 0x7ff0000011077812 */ /* 0x000fc800078ec0ff */
[CC--:B------:R-:W-:Y:S02]  /*33f0*/  VIADDMNMX R6, R4.reuse, -R7.reuse, 0xb9600000, !PT ;  /* 0xb960000004067446 */ /* 0x0c0fe40007800907 */
[----:B------:R-:W-:Y:S02]  /*3400*/  ISETP.GE.U32.AND P0, PT, R4, R7, PT ;  /* 0x000000070400720c */ /* 0x000fe40003f06070 */
[----:B------:R-:W-:Y:S02]  /*3410*/  VIMNMX R6, PT, PT, R6, 0x46a00000, PT ;  /* 0x46a0000006067848 */ /* 0x000fe40003fe0100 */
[----:B------:R-:W-:-:S05]  /*3420*/  SEL R5, R5, 0x63400000, !P0 ;  /* 0x6340000005057807 */ /* 0x000fca0004000000 */
[----:B------:R-:W-:Y:S02]  /*3430*/  IMAD.IADD R5, R6, 0x1, -R5 ;  /* 0x0000000106057824 */ /* 0x000fe400078e0a05 */
[----:B------:R-:W-:Y:S02]  /*3440*/  IMAD.MOV.U32 R6, RZ, RZ, RZ ;  /* 0x000000ffff067224 */ /* 0x000fe400078e00ff */
        /* <DEDUP_REMOVED lines=11> */
[----:B------:R-:W-:Y:S01]  /*3500*/  DMUL.RP R6, R8, R6 ;  /* 0x0000000608067228 */ /* 0x000fe20000008000 */
[----:B------:R-:W-:Y:S01]  /*3510*/  IMAD.MOV.U32 R14, RZ, RZ, RZ ;  /* 0x000000ffff0e7224 */ /* 0x000fe200078e00ff */
[----:B------:R-:W-:-:S05]  /*3520*/  IADD3 R5, PT, PT, -R5, -0x43300000, RZ ;  /* 0xbcd0000005057810 */ /* 0x000fca0007ffe1ff */
[----:B------:R-:W-:-:S03]  /*3530*/  DFMA R14, R30, -R14, R8 ;  /* 0x8000000e1e0e722b */ /* 0x000fc60000000008 */
[----:B------:R-:W-:-:S07]  /*3540*/  LOP3.LUT R4, R7, R4, RZ, 0x3c, !PT ;  /* 0x0000000407047212 */ /* 0x000fce00078e3cff */
[----:B------:R-:W-:-:S04]  /*3550*/  FSETP.NEU.AND P0, PT, |R15|, R5, PT ;  /* 0x000000050f00720b */ /* 0x000fc80003f0d200 */
[----:B------:R-:W-:Y:S02]  /*3560*/  FSEL R6, R6, R30, !P0 ;  /* 0x0000001e06067208 */ /* 0x000fe40004000000 */
[----:B------:R-:W-:-:S03]  /*3570*/  FSEL R7, R4, R31, !P0 ;  /* 0x0000001f04077208 */ /* 0x000fc60004000000 */
[----:B------:R-:W-:Y:S02]  /*3580*/  IMAD.MOV.U32 R30, RZ, RZ, R6 ;  /* 0x000000ffff1e7224 */ /* 0x000fe400078e0006 */
[----:B------:R-:W-:Y:S01]  /*3590*/  IMAD.MOV.U32 R31, RZ, RZ, R7 ;  /* 0x000000ffff1f7224 */ /* 0x000fe200078e0007 */
[----:B------:R-:W-:Y:S06]  /*35a0*/  BRA `(.L_x_90) ;  /* 0x0000000000607947 */ /* 0x000fec0003800000 */
.L_x_89:
        /* <DEDUP_REMOVED lines=12> */
[----:B------:R-:W-:Y:S02]  /*3670*/  @!P0 IMAD.MOV.U32 R30, RZ, RZ, RZ ;  /* 0x000000ffff1e8224 */ /* 0x000fe400078e00ff */
[----:B------:R-:W-:Y:S02]  /*3680*/  @!P0 IMAD.MOV.U32 R31, RZ, RZ, R17 ;  /* 0x000000ffff1f8224 */ /* 0x000fe400078e0011 */
[----:B------:R-:W-:Y:S02]  /*3690*/  @P0 IMAD.MOV.U32 R30, RZ, RZ, RZ ;  /* 0x000000ffff1e0224 */ /* 0x000fe400078e00ff */
[----:B------:R-:W-:Y:S01]  /*36a0*/  @P0 IMAD.MOV.U32 R31, RZ, RZ, R4 ;  /* 0x000000ffff1f0224 */ /* 0x000fe200078e0004 */
[----:B------:R-:W-:Y:S06]  /*36b0*/  BRA `(.L_x_90) ;  /* 0x00000000001c7947 */ /* 0x000fec0003800000 */
.L_x_92:
[----:B------:R-:W-:Y:S01]  /*36c0*/  LOP3.LUT R5, R17, 0x80000, RZ, 0xfc, !PT ;  /* 0x0008000011057812 */ /* 0x000fe200078efcff */
[----:B------:R-:W-:-:S04]  /*36d0*/  IMAD.MOV.U32 R30, RZ, RZ, R16 ;  /* 0x000000ffff1e7224 */ /* 0x000fc800078e0010 */
[----:B------:R-:W-:Y:S01]  /*36e0*/  IMAD.MOV.U32 R31, RZ, RZ, R5 ;  /* 0x000000ffff1f7224 */ /* 0x000fe200078e0005 */
[----:B------:R-:W-:Y:S06]  /*36f0*/  BRA `(.L_x_90) ;  /* 0x00000000000c7947 */ /* 0x000fec0003800000 */
.L_x_91:
[----:B------:R-:W-:Y:S01]  /*3700*/  LOP3.LUT R5, R29, 0x80000, RZ, 0xfc, !PT ;  /* 0x000800001d057812 */ /* 0x000fe200078efcff */
[----:B------:R-:W-:-:S04]  /*3710*/  IMAD.MOV.U32 R30, RZ, RZ, R28 ;  /* 0x000000ffff1e7224 */ /* 0x000fc800078e001c */
[----:B------:R-:W-:-:S07]  /*3720*/  IMAD.MOV.U32 R31, RZ, RZ, R5 ;  /* 0x000000ffff1f7224 */ /* 0x000fce00078e0005 */
.L_x_90:
[----:B------:R-:W-:Y:S02]  /*3730*/  IMAD.MOV.U32 R6, RZ, RZ, R2 ;  /* 0x000000ffff067224 */ /* 0x000fe400078e0002 */
[----:B------:R-:W-:Y:S02]  /*3740*/  IMAD.MOV.U32 R7, RZ, RZ, 0x0 ;  /* 0x00000000ff077424 */ /* 0x000fe400078e00ff */
[----:B------:R-:W-:Y:S02]  /*3750*/  IMAD.MOV.U32 R4, RZ, RZ, R30 ;  /* 0x000000ffff047224 */ /* 0x000fe400078e001e */
[----:B------:R-:W-:Y:S01]  /*3760*/  IMAD.MOV.U32 R5, RZ, RZ, R31 ;  /* 0x000000ffff057224 */ /* 0x000fe200078e001f */
[----:B------:R-:W-:Y:S06]  /*3770*/  RET.REL.NODEC R6 `(voss_batch_f32) ;  /* 0xffffffc806207950 */ /* 0x000fec0003c3ffff */
        .weak           $__internal_5_$__cuda_sm20_dsqrt_rn_f64_mediumpath_v1
        .type           $__internal_5_$__cuda_sm20_dsqrt_rn_f64_mediumpath_v1,@function
        .size           $__internal_5_$__cuda_sm20_dsqrt_rn_f64_mediumpath_v1,($voss_batch_f32$__internal_trig_reduction_slowpathd - $__internal_5_$__cuda_sm20_dsqrt_rn_f64_mediumpath_v1)
$__internal_5_$__cuda_sm20_dsqrt_rn_f64_mediumpath_v1:
[----:B------:R-:W-:Y:S01]  /*3780*/  ISETP.GE.U32.AND P0, PT, R10, -0x3400000, PT ;  /* 0xfcc000000a00780c */ /* 0x000fe20003f06070 */
[----:B------:R-:W-:Y:S02]  /*3790*/  IMAD.MOV.U32 R10, RZ, RZ, R8 ;  /* 0x000000ffff0a7224 */ /* 0x000fe400078e0008 */
[----:B------:R-:W-:Y:S02]  /*37a0*/  IMAD.MOV.U32 R11, RZ, RZ, R9 ;  /* 0x000000ffff0b7224 */ /* 0x000fe400078e0009 */
[----:B------:R-:W-:Y:S02]  /*37b0*/  IMAD.MOV.U32 R14, RZ, RZ, R16 ;  /* 0x000000ffff0e7224 */ /* 0x000fe400078e0010 */
[----:B------:R-:W-:Y:S02]  /*37c0*/  IMAD.MOV.U32 R8, RZ, RZ, R20 ;  /* 0x000000ffff087224 */ /* 0x000fe400078e0014 */
[----:B------:R-:W-:-:S04]  /*37d0*/  IMAD.MOV.U32 R9, RZ, RZ, R21 ;  /* 0x000000ffff097224 */ /* 0x000fc800078e0015 */
        /* <DEDUP_REMOVED lines=9> */
.L_x_93:
        /* <DEDUP_REMOVED lines=9> */
[----:B------:R-:W-:Y:S02]  /*3900*/  IMAD.MOV.U32 R14, RZ, RZ, 0x0 ;  /* 0x00000000ff0e7424 */ /* 0x000fe400078e00ff */
[----:B------:R-:W-:Y:S02]  /*3910*/  IMAD.MOV.U32 R10, RZ, RZ, RZ ;  /* 0x000000ffff0a7224 */ /* 0x000fe400078e00ff */
[----:B------:R-:W-:Y:S01]  /*3920*/  IMAD.MOV.U32 R15, RZ, RZ, 0x3fd80000 ;  /* 0x3fd80000ff0f7424 */ /* 0x000fe200078e00ff */
[----:B------:R-:W0:Y:S03]  /*3930*/  MUFU.RSQ64H R11, R9 ;  /* 0x00000009000b7308 */ /* 0x000e260000001c00 */
        /* <DEDUP_REMOVED lines=11> */
.L_x_95:
[----:B------:R-:W-:-:S11]  /*39f0*/  DADD R8, R10, R10 ;  /* 0x000000000a087229 */ /* 0x000fd6000000000a */
.L_x_94:
[----:B------:R-:W-:Y:S02]  /*3a00*/  IMAD.MOV.U32 R12, RZ, RZ, R8 ;  /* 0x000000ffff0c7224 */ /* 0x000fe400078e0008 */
[----:B------:R-:W-:Y:S02]  /*3a10*/  IMAD.MOV.U32 R13, RZ, RZ, R9 ;  /* 0x000000ffff0d7224 */ /* 0x000fe400078e0009 */
[----:B------:R-:W-:Y:S02]  /*3a20*/  IMAD.MOV.U32 R8, RZ, RZ, R2 ;  /* 0x000000ffff087224 */ /* 0x000fe400078e0002 */
[----:B------:R-:W-:-:S04]  /*3a30*/  IMAD.MOV.U32 R9, RZ, RZ, 0x0 ;  /* 0x00000000ff097424 */ /* 0x000fc800078e00ff */
[----:B------:R-:W-:Y:S05]  /*3a40*/  RET.REL.NODEC R8 `(voss_batch_f32) ;  /* 0xffffffc4086c7950 */ /* 0x000fea0003c3ffff */
        .type           $voss_batch_f32$__internal_trig_reduction_slowpathd,@function
        .size           $voss_batch_f32$__internal_trig_reduction_slowpathd,(.L_x_108 - $voss_batch_f32$__internal_trig_reduction_slowpathd)
$voss_batch_f32$__internal_trig_reduction_slowpathd:
[----:B------:R-:W-:Y:S01]  /*3a50*/  SHF.R.U32.HI R2, RZ, 0x14, R23 ;  /* 0x00000014ff027819 */ /* 0x000fe20000011617 */
[----:B------:R-:W-:-:S03]  /*3a60*/  IMAD.MOV.U32 R8, RZ, RZ, RZ ;  /* 0x000000ffff087224 */ /* 0x000fc600078e00ff */
[----:B------:R-:W-:-:S04]  /*3a70*/  LOP3.LUT R6, R2, 0x7ff, RZ, 0xc0, !PT ;  /* 0x000007ff02067812 */ /* 0x000fc800078ec0ff */
[----:B------:R-:W-:-:S13]  /*3a80*/  ISETP.NE.AND P0, PT, R6, 0x7ff, PT ;  /* 0x000007ff0600780c */ /* 0x000fda0003f05270 */
[----:B------:R-:W-:Y:S05]  /*3a90*/  @!P0 BRA `(.L_x_96) ;  /* 0x00000008002c8947 */ /* 0x000fea0003800000 */
[----:B------:R-:W-:Y:S01]  /*3aa0*/  VIADD R6, R6, 0xfffffc00 ;  /* 0xfffffc0006067836 */ /* 0x000fe20000000000 */
[----:B------:R-:W-:-:S04]  /*3ab0*/  CS2R R24, SRZ ;  /* 0x0000000000187805 */ /* 0x000fc8000001ff00 */
[----:B------:R-:W-:Y:S02]  /*3ac0*/  SHF.R.U32.HI R12, RZ, 0x6, R6 ;  /* 0x00000006ff0c7819 */ /* 0x000fe40000011606 */
[----:B------:R-:W-:Y:S02]  /*3ad0*/  ISETP.GE.U32.AND P0, PT, R6, 0x80, PT ;  /* 0x000000800600780c */ /* 0x000fe40003f06070 */
[C---:B------:R-:W-:Y:S02]  /*3ae0*/  IADD3 R13, PT, PT, -R12.reuse, 0x13, RZ ;  /* 0x000000130c0d7810 */ /* 0x040fe40007ffe1ff */
[----:B------:R-:W-:Y:S02]  /*3af0*/  IADD3 R19, PT, PT, -R12, 0xf, RZ ;  /* 0x0000000f0c137810 */ /* 0x000fe40007ffe1ff */
[----:B------:R-:W-:-:S04]  /*3b00*/  SEL R13, R13, 0x12, P0 ;  /* 0x000000120d0d7807 */ /* 0x000fc80000000000 */
[----:B------:R-:W-:-:S13]  /*3b10*/  ISETP.GE.AND P0, PT, R19, R13, PT ;  /* 0x0000000d1300720c */ /* 0x000fda0003f06270 */
[----:B------:R-:W-:Y:S05]  /*3b20*/  @P0 BRA `(.L_x_97) ;  /* 0x00000000008c0947 */ /* 0x000fea0003800000 */
[C---:B------:R-:W-:Y:S01]  /*3b30*/  SHF.L.U64.HI R17, R22.reuse, 0xb, R23 ;  /* 0x0000000b16117819 */ /* 0x040fe20000010217 */
[----:B------:R-:W-:Y:S01]  /*3b40*/  IMAD.SHL.U32 R15, R22, 0x800, RZ ;  /* 0x00000800160f7824 */ /* 0x000fe200078e00ff */
[----:B------:R-:W-:Y:S01]  /*3b50*/  IADD3 R18, PT, PT, RZ, -R12, -R13 ;  /* 0x8000000cff127210 */ /* 0x000fe20007ffe80d */
[----:B------:R-:W-:Y:S01]  /*3b60*/  IMAD.MOV.U32 R14, RZ, RZ, RZ ;  /* 0x000000ffff0e7224 */ /* 0x000fe200078e00ff */
[----:B------:R-:W-:Y:S02]  /*3b70*/  CS2R R24, SRZ ;  /* 0x0000000000187805 */ /* 0x000fe4000001ff00 */
[----:B------:R-:W-:Y:S01]  /*3b80*/  LOP3.LUT R17, R17, 0x80000000, RZ, 0xfc, !PT ;  /* 0x8000000011117812 */ /* 0x000fe200078efcff */
[----:B------:R-:W0:Y:S01]  /*3b90*/  LDCU.64 UR6, c[0x0][0x358] ;  /* 0x00006b00ff0677ac */ /* 0x000e220008000a00 */
[----:B------:R-:W-:-:S05]  /*3ba0*/  NOP ;  /* 0x0000000000007918 */ /* 0x000fca0000000000 */
.L_x_98:
[----:B------:R-:W1:Y:S02]  /*3bb0*/  LDC.64 R6, c[0x4][RZ] ;  /* 0x01000000ff067b82 */ /* 0x000e640000000a00 */
[----:B-1----:R-:W-:-:S06]  /*3bc0*/  IMAD.WIDE R6, R19, 0x8, R6 ;  /* 0x0000000813067825 */ /* 0x002fcc00078e0206 */
[----:B0-----:R-:W2:Y:S01]  /*3bd0*/  LDG.E.64.CONSTANT R6, desc[UR6][R6.64] ;  /* 0x0000000606067981 */ /* 0x001ea2000c1e9b00 */
[----:B------:R-:W-:Y:S02]  /*3be0*/  IMAD.MOV.U32 R8, RZ, RZ, R24 ;  /* 0x000000ffff087224 */ /* 0x000fe400078e0018 */
[----:B------:R-:W-:Y:S02]  /*3bf0*/  IMAD.MOV.U32 R9, RZ, RZ, R25 ;  /* 0x000000ffff097224 */ /* 0x000fe400078e0019 */
        /* <DEDUP_REMOVED lines=18> */
[----:B------:R-:W-:-:S03]  /*3d20*/  ISETP.NE.AND P0, PT, R18, -0xf, PT ;  /* 0xfffffff11200780c */ /* 0x000fc60003f05270 */
[----:B------:R-:W-:-:S10]  /*3d30*/  IMAD.X R25, RZ, RZ, R6, P1 ;  /* 0x000000ffff197224 */ /* 0x000fd400008e0606 */
[----:B-1----:R-:W-:Y:S05]  /*3d40*/  @P0 BRA `(.L_x_98) ;  /* 0xfffffffc00980947 */ /* 0x002fea000383ffff */
[----:B------:R-:W-:-:S07]  /*3d50*/  IMAD.MOV.U32 R19, RZ, RZ, R13 ;  /* 0x000000ffff137224 */ /* 0x000fce00078e000d */
.L_x_97:
[----:B------:R-:W-:Y:S01]  /*3d60*/  LOP3.LUT P0, R29, R2, 0x3f, RZ, 0xc0, !PT ;  /* 0x0000003f021d7812 */ /* 0x000fe2000780c0ff */
[----:B------:R-:W-:-:S04]  /*3d70*/  IMAD.IADD R2, R12, 0x1, R19 ;  /* 0x000000010c027824 */ /* 0x000fc800078e0213 */
[----:B------:R-:W-:-:S05]  /*3d80*/  IMAD.U32 R27, R2, 0x8, R1 ;  /* 0x00000008021b7824 */ /* 0x000fca00078e0001 */
[----:B------:R0:W-:Y:S04]  /*3d90*/  STL.64 [R27+-0x78], R24 ;  /* 0xffff88181b007387 */ /* 0x0001e80000100a00 */
[----:B------:R-:W2:Y:S04]  /*3da0*/  @P0 LDL.64 R14, [R1+0x8] ;  /* 0x00000800010e0983 */ /* 0x000ea80000100a00 */
[----:B------:R-:W3:Y:S04]  /*3db0*/  LDL.64 R6, [R1+0x10] ;  /* 0x0000100001067983 */ /* 0x000ee80000100a00 */
[----:B------:R-:W4:Y:S01]  /*3dc0*/  LDL.64 R8, [R1+0x18] ;  /* 0x0000180001087983 */ /* 0x000f220000100a00 */
[----:B------:R-:W-:-:S02]  /*3dd0*/  @P0 LOP3.LUT R2, R29, 0x3f, RZ, 0x3c, !PT ;  /* 0x0000003f1d020812 */ /* 0x000fc400078e3cff */
[--C-:B--2---:R-:W-:Y:S02]  /*3de0*/  @P0 SHF.R.U64 R13, R14, 0x1, R15.reuse ;  /* 0x000000010e0d0819 */ /* 0x104fe4000000120f */
[----:B------:R-:W-:Y:S02]  /*3df0*/  @P0 SHF.R.U32.HI R15, RZ, 0x1, R15 ;  /* 0x00000001ff0f0819 */ /* 0x000fe4000001160f */
[C---:B---3--:R-:W-:Y:S02]  /*3e00*/  @P0 SHF.L.U32 R17, R6.reuse, R29, RZ ;  /* 0x0000001d06110219 */ /* 0x048fe400000006ff */
[----:B------:R-:W-:Y:S02]  /*3e10*/  @P0 SHF.R.U64 R12, R13, R2, R15 ;  /* 0x000000020d0c0219 */ /* 0x000fe4000000120f */
[--C-:B------:R-:W-:Y:S02]  /*3e20*/  @P0 SHF.R.U32.HI R21, RZ, 0x1, R7.reuse ;  /* 0x00000001ff150819 */ /* 0x100fe40000011607 */
[----:B------:R-:W-:-:S02]  /*3e30*/  @P0 SHF.R.U64 R19, R6, 0x1, R7 ;  /* 0x0000000106130819 */ /* 0x000fc40000001207 */
[-C--:B------:R-:W-:Y:S02]  /*3e40*/  @P0 SHF.L.U64.HI R14, R6, R29.reuse, R7 ;  /* 0x0000001d060e0219 */ /* 0x080fe40000010207 */
[----:B------:R-:W-:Y:S02]  /*3e50*/  @P0 SHF.R.U32.HI R13, RZ, R2, R15 ;  /* 0x00000002ff0d0219 */ /* 0x000fe4000001160f */
[----:B------:R-:W-:Y:S02]  /*3e60*/  @P0 LOP3.LUT R6, R17, R12, RZ, 0xfc, !PT ;  /* 0x0000000c11060212 */ /* 0x000fe400078efcff */
[----:B----4-:R-:W-:Y:S02]  /*3e70*/  @P0 SHF.L.U32 R15, R8, R29, RZ ;  /* 0x0000001d080f0219 */ /* 0x010fe400000006ff */
[----:B------:R-:W-:Y:S02]  /*3e80*/  @P0 SHF.R.U64 R18, R19, R2, R21 ;  /* 0x0000000213120219 */ /* 0x000fe40000001215 */
[----:B------:R-:W-:Y:S01]  /*3e90*/  @P0 LOP3.LUT R7, R14, R13, RZ, 0xfc, !PT ;  /* 0x0000000d0e070212 */ /* 0x000fe200078efcff */
[----:B------:R-:W-:Y:S01]  /*3ea0*/  IMAD.SHL.U32 R14, R6, 0x4, RZ ;  /* 0x00000004060e7824 */ /* 0x000fe200078e00ff */
[----:B------:R-:W-:-:S02]  /*3eb0*/  @P0 SHF.L.U64.HI R13, R8, R29, R9 ;  /* 0x0000001d080d0219 */ /* 0x000fc40000010209 */
[----:B------:R-:W-:Y:S02]  /*3ec0*/  @P0 LOP3.LUT R8, R15, R18, RZ, 0xfc, !PT ;  /* 0x000000120f080212 */ /* 0x000fe400078efcff */
[----:B------:R-:W-:Y:S02]  /*3ed0*/  @P0 SHF.R.U32.HI R2, RZ, R2, R21 ;  /* 0x00000002ff020219 */ /* 0x000fe40000011615 */
[----:B------:R-:W-:Y:S02]  /*3ee0*/  SHF.L.U64.HI R15, R6, 0x2, R7 ;  /* 0x00000002060f7819 */ /* 0x000fe40000010207 */
[----:B------:R-:W-:Y:S02]  /*3ef0*/  @P0 LOP3.LUT R9, R13, R2, RZ, 0xfc, !PT ;  /* 0x000000020d090212 */ /* 0x000fe400078efcff */
[----:B------:R-:W-:Y:S02]  /*3f00*/  SHF.L.W.U32.HI R7, R7, 0x2, R8 ;  /* 0x0000000207077819 */ /* 0x000fe40000010e08 */
[----:B------:R-:W-:-:S02]  /*3f10*/  IADD3 RZ, P0, PT, RZ, -R14, RZ ;  /* 0x8000000effff7210 */ /* 0x000fc40007f1e0ff */
[----:B------:R-:W-:Y:S02]  /*3f20*/  LOP3.LUT R2, RZ, R15, RZ, 0x33, !PT ;  /* 0x0000000fff027212 */ /* 0x000fe400078e33ff */
[----:B------:R-:W-:Y:S02]  /*3f30*/  SHF.L.W.U32.HI R8, R8, 0x2, R9 ;  /* 0x0000000208087819 */ /* 0x000fe40000010e09 */
[----:B------:R-:W-:Y:S02]  /*3f40*/  LOP3.LUT R12, RZ, R7, RZ, 0x33, !PT ;  /* 0x00000007ff0c7212 */ /* 0x000fe400078e33ff */
[----:B------:R-:W-:Y:S02]  /*3f50*/  IADD3.X R6, P0, PT, RZ, R2, RZ, P0, !PT ;  /* 0x00000002ff067210 */ /* 0x000fe4000071e4ff */
[----:B------:R-:W-:Y:S02]  /*3f60*/  LOP3.LUT R2, RZ, R8, RZ, 0x33, !PT ;  /* 0x00000008ff027212 */ /* 0x000fe400078e33ff */
[----:B------:R-:W-:-:S02]  /*3f70*/  IADD3.X R12, P1, PT, RZ, R12, RZ, P0, !PT ;  /* 0x0000000cff0c7210 */ /* 0x000fc4000073e4ff */
        /* <DEDUP_REMOVED lines=15> */
[----:B------:R-:W-:Y:S02]  /*4070*/  LOP3.LUT R6, R2, 0x3f, RZ, 0xc0, !PT ;  /* 0x0000003f02067812 */ /* 0x000fe400078ec0ff */
[--C-:B------:R-:W-:Y:S02]  /*4080*/  SHF.R.U64 R12, R14, 0x1, R15.reuse ;  /* 0x000000010e0c7819 */ /* 0x100fe4000000120f */
        /* <DEDUP_REMOVED lines=8> */
.L_x_99:
        /* <DEDUP_REMOVED lines=9> */
[----:B------:R-:W-:-:S04]  /*41a0*/  IMAD.WIDE.U32 R6, P2, R18, 0x2168c235, R6 ;  /* 0x2168c23512067825 */ /* 0x000fc80007840006 */
[----:B------:R-:W-:Y:S01]  /*41b0*/  IMAD.X R12, RZ, RZ, R12, P2 ;  /* 0x000000ffff0c7224 */ /* 0x000fe200010e060c */
        /* <DEDUP_REMOVED lines=15> */
[----:B------:R-:W-:-:S04]  /*42b0*/  SHF.R.U64 R7, R7, 0xa, R12 ;  /* 0x0000000a07077819 */ /* 0x000fc8000000120c */
[----:B------:R-:W-:-:S03]  /*42c0*/  IADD3 R7, P2, PT, R7, 0x1, RZ ;  /* 0x0000000107077810 */ /* 0x000fc60007f5e0ff */
[----:B------:R-:W-:Y:S01]  /*42d0*/  @P1 IMAD.MOV R8, RZ, RZ, -R8 ;  /* 0x000000ffff081224 */ /* 0x000fe200078e0a08 */
[----:B------:R-:W-:-:S04]  /*42e0*/  LEA.HI.X R12, R12, RZ, RZ, 0x16, P2 ;  /* 0x000000ff0c0c7211 */ /* 0x000fc800010fb4ff */
[--C-:B------:R-:W-:Y:S01]  /*42f0*/  SHF.R.U64 R2, R7, 0x1, R12.reuse ;  /* 0x0000000107027819 */ /* 0x100fe2000000120c */
[----:B------:R-:W-:Y:S01]  /*4300*/  IMAD.SHL.U32 R7, R13, 0x100000, RZ ;  /* 0x001000000d077824 */ /* 0x000fe200078e00ff */
[----:B------:R-:W-:Y:S02]  /*4310*/  SHF.R.U32.HI R12, RZ, 0x1, R12 ;  /* 0x00000001ff0c7819 */ /* 0x000fe4000001160c */
[----:B------:R-:W-:-:S04]  /*4320*/  IADD3 R22, P2, P3, RZ, RZ, R2 ;  /* 0x000000ffff167210 */ /* 0x000fc80007b5e002 */
[----:B------:R-:W-:-:S04]  /*4330*/  IADD3.X R7, PT, PT, R7, 0x3fe00000, R12, P2, P3 ;  /* 0x3fe0000007077810 */ /* 0x000fc800017e640c */
[----:B------:R-:W-:-:S07]  /*4340*/  LOP3.LUT R23, R7, R6, RZ, 0xfc, !PT ;  /* 0x0000000607177212 */ /* 0x000fce00078efcff */
.L_x_96:
[----:B------:R-:W-:Y:S02]  /*4350*/  IMAD.MOV.U32 R17, RZ, RZ, 0x0 ;  /* 0x00000000ff117424 */ /* 0x000fe400078e00ff */
[----:B------:R-:W-:Y:S02]  /*4360*/  IMAD.MOV.U32 R2, RZ, RZ, R8 ;  /* 0x000000ffff027224 */ /* 0x000fe400078e0008 */
[----:B------:R-:W-:Y:S02]  /*4370*/  IMAD.MOV.U32 R6, RZ, RZ, R22 ;  /* 0x000000ffff067224 */ /* 0x000fe400078e0016 */
[----:B------:R-:W-:Y:S01]  /*4380*/  IMAD.MOV.U32 R7, RZ, RZ, R23 ;  /* 0x000000ffff077224 */ /* 0x000fe200078e0017 */
[----:B------:R-:W-:Y:S06]  /*4390*/  RET.REL.NODEC R16 `(voss_batch_f32) ;  /* 0xffffffbc10187950 */ /* 0x000fec0003c3ffff */
.L_x_100:
        /* <DEDUP_REMOVED lines=14> */
.L_x_108:


//--------------------- .nv.global.init           --------------------------
	.section	.nv.global.init,"aw",@progbits
	.align	16
.nv.global.init:
	.type		__cudart_sin_cos_coeffs,@object
	.size		__cudart_sin_cos_coeffs,(__cudart_i2opi_d - __cudart_sin_cos_coeffs)
__cudart_sin_cos_coeffs:
        /*0000*/ 	.byte	0x46, 0xd2, 0xb0, 0x2c, 0xf1, 0xe5, 0x5a, 0xbe, 0x92, 0xe3, 0xac, 0x69, 0xe3, 0x1d, 0xc7, 0x3e
        /*0010*/ 	.byte	0xa1, 0x62, 0xdb, 0x19, 0xa0, 0x01, 0x2a, 0xbf, 0x18, 0x08, 0x11, 0x11, 0x11, 0x11, 0x81, 0x3f
        /*0020*/ 	.byte	0x54, 0x55, 0x55, 0x55, 0x55, 0x55, 0xc5, 0xbf, 0x00, 0x00, 0x00, 0x00, 0x00, 0x00, 0x00, 0x00
        /*0030*/ 	.byte	0x00, 0x00, 0x00, 0x00, 0x00, 0x00, 0x00, 0x00, 0x64, 0x81, 0xfd, 0x20, 0x83, 0xff, 0xa8, 0xbd
        /*0040*/ 	.byte	0x28, 0x85, 0xef, 0xc1, 0xa7, 0xee, 0x21, 0x3e, 0xd9, 0xe6, 0x06, 0x8e, 0x4f, 0x7e, 0x92, 0xbe
        /*0050*/ 	.byte	0xe9, 0xbc, 0xdd, 0x19, 0xa0, 0x01, 0xfa, 0x3e, 0x47, 0x5d, 0xc1, 0x16, 0x6c, 0xc1, 0x56, 0xbf
        /*0060*/ 	.byte	0x51, 0x55, 0x55, 0x55, 0x55, 0x55, 0xa5, 0x3f, 0x00, 0x00, 0x00, 0x00, 0x00, 0x00, 0xe0, 0xbf
        /*0070*/ 	.byte	0x00, 0x00, 0x00, 0x00, 0x00, 0x00, 0xf0, 0x3f, 0x00, 0x00, 0x00, 0x00, 0x00, 0x00, 0x00, 0x00
	.type		__cudart_i2opi_d,@object
	.size		__cudart_i2opi_d,(.L_0 - __cudart_i2opi_d)
__cudart_i2opi_d:
        /* <DEDUP_REMOVED lines=9> */
.L_0:


//--------------------- .nv.shared.reserved.0     --------------------------
	.section	.nv.shared.reserved.0,"aw",@nobits
	.weak		__nv_reservedSMEM_offset_0_alias
	.size		__nv_reservedSMEM_offset_0_alias, 0, 64
	.other		__nv_reservedSMEM_offset_0_alias,@"STO_CUDA_RESERVED_SHARED STV_DEFAULT"
__nv_reservedSMEM_offset_0_alias:
	.zero		0
	.zero		64


//--------------------- .nv.constant0.voss_many_series_one_param_time_major_f32 --------------------------
	.section	.nv.constant0.voss_many_series_one_param_time_major_f32,"a",@progbits
	.sectionflags	@""
	.align	4
.nv.constant0.voss_many_series_one_param_time_major_f32:
	.zero		952


//--------------------- .nv.constant0.voss_batch_f32 --------------------------
	.section	.nv.constant0.voss_batch_f32,"a",@progbits
	.sectionflags	@""
	.align	4
.nv.constant0.voss_batch_f32:
	.zero		960


//--------------------- SYMBOLS --------------------------

	.type		.nv.reservedSmem.offset0,@object
	.size		.nv.reservedSmem.offset0,0x4
